	.target	sm_90a

	.elftype	@"ET_EXEC"


//--------------------- .note.nv.tkinfo           --------------------------
	.section	.note.nv.tkinfo,"",@"SHT_NOTE"
	.sectionflags	@"SHF_NOTE_NV_TKINFO"
	.tkinfo
        /*0018*/ 	.word	0x00000002
        /*0030*/ 	.string	""
        /*0030*/ 	.string	"ptxas"
        /*0030*/ 	.string	"Cuda compilation tools, release 13.0, V13.0.88"
        /*0030*/ 	.string	"Build cuda_13.0.r13.0/compiler.36424714_0"
        /*0030*/ 	.string	"-arch sm_90a -m 64 "



//--------------------- .note.nv.cuinfo           --------------------------
	.section	.note.nv.cuinfo,"",@"SHT_NOTE"
	.sectionflags	@"SHF_NOTE_NV_CUINFO"
        /*0018*/ 	.short	0x0002
        /*001a*/ 	.short	0x005a
        /*001c*/ 	.short	0x0082
	.zero		2


//--------------------- .nv.info                  --------------------------
	.section	.nv.info,"",@"SHT_CUDA_INFO"
	.align	4


	//----- nvinfo : EIATTR_REGCOUNT
	.align		4
        /*0000*/ 	.byte	0x04, 0x2f
        /*0002*/ 	.short	(.L_15 - .L_14)
	.align		4
.L_14:
        /*0004*/ 	.word	index@(_ZN7cutlass13device_kernelINS_4gemm6kernel13GemmUniversalIN4cute5tupleIJiiiiEEENS1_10collective13CollectiveMmaINS1_34MainloopSm90TmaGmmaWarpSpecializedILi5ENS5_IJNS4_1CILi1EEESB_SB_EEENS1_35KernelTmaWarpSpecializedCooperativeEEENS5_IJNSA_ILi128EEENSA_ILi176EEENSA_ILi64EEEEEENS_6half_tENS5_IJlSB_lEEESJ_SK_NS4_8TiledMMAINS4_8MMA_AtomIJNS4_4SM904GMMA25MMA_64x16x16_F32F16F16_SSILNSO_5MajorE0ELSQ_0ELNSO_7ScaleInE1ELSR_1EEEEEENS4_6LayoutINS5_IJNSA_ILi2EEESB_SB_EEENS5_IJSB_NSA_ILi0EEESX_EEEEENS5_IJNS4_10UnderscoreES10_S10_EEEEENS4_13SM90_TMA_LOADENS4_14ComposedLayoutINS4_7SwizzleILi3ELi4ELi3EEENS4_18smem_ptr_flag_bitsILi16EEENSU_INS5_IJNSA_ILi8EEESH_EEENS5_IJSH_SB_EEEEEEEvNS4_8identityES13_S1D_vS1E_EENS_8epilogue10collective6detail29Sm90TmaWarpSpecializedAdapterINS1H_15DefaultEpilogueISJ_SK_SK_NS1G_6thread17LinearCombinationISJ_Li1EffLNS1L_9ScaleType4KindE0ELNS_15FloatRoundStyleE2ESJ_EENS1_15EpilogueDefaultEEEEEvvEEEEvNT_6ParamsE)
        /*0008*/ 	.word	0x000000a8


	//----- nvinfo : EIATTR_FRAME_SIZE
	.align		4
.L_15:
        /*000c*/ 	.byte	0x04, 0x11
        /*000e*/ 	.short	(.L_17 - .L_16)
	.align		4
.L_16:
        /*0010*/ 	.word	index@(_ZN7cutlass13device_kernelINS_4gemm6kernel13GemmUniversalIN4cute5tupleIJiiiiEEENS1_10collective13CollectiveMmaINS1_34MainloopSm90TmaGmmaWarpSpecializedILi5ENS5_IJNS4_1CILi1EEESB_SB_EEENS1_35KernelTmaWarpSpecializedCooperativeEEENS5_IJNSA_ILi128EEENSA_ILi176EEENSA_ILi64EEEEEENS_6half_tENS5_IJlSB_lEEESJ_SK_NS4_8TiledMMAINS4_8MMA_AtomIJNS4_4SM904GMMA25MMA_64x16x16_F32F16F16_SSILNSO_5MajorE0ELSQ_0ELNSO_7ScaleInE1ELSR_1EEEEEENS4_6LayoutINS5_IJNSA_ILi2EEESB_SB_EEENS5_IJSB_NSA_ILi0EEESX_EEEEENS5_IJNS4_10UnderscoreES10_S10_EEEEENS4_13SM90_TMA_LOADENS4_14ComposedLayoutINS4_7SwizzleILi3ELi4ELi3EEENS4_18smem_ptr_flag_bitsILi16EEENSU_INS5_IJNSA_ILi8EEESH_EEENS5_IJSH_SB_EEEEEEEvNS4_8identityES13_S1D_vS1E_EENS_8epilogue10collective6detail29Sm90TmaWarpSpecializedAdapterINS1H_15DefaultEpilogueISJ_SK_SK_NS1G_6thread17LinearCombinationISJ_Li1EffLNS1L_9ScaleType4KindE0ELNS_15FloatRoundStyleE2ESJ_EENS1_15EpilogueDefaultEEEEEvvEEEEvNT_6ParamsE)
        /*0014*/ 	.word	0x00000000


	//----- nvinfo : EIATTR_MIN_STACK_SIZE
	.align		4
.L_17:
        /*0018*/ 	.byte	0x04, 0x12
        /*001a*/ 	.short	(.L_19 - .L_18)
	.align		4
.L_18:
        /*001c*/ 	.word	index@(_ZN7cutlass13device_kernelINS_4gemm6kernel13GemmUniversalIN4cute5tupleIJiiiiEEENS1_10collective13CollectiveMmaINS1_34MainloopSm90TmaGmmaWarpSpecializedILi5ENS5_IJNS4_1CILi1EEESB_SB_EEENS1_35KernelTmaWarpSpecializedCooperativeEEENS5_IJNSA_ILi128EEENSA_ILi176EEENSA_ILi64EEEEEENS_6half_tENS5_IJlSB_lEEESJ_SK_NS4_8TiledMMAINS4_8MMA_AtomIJNS4_4SM904GMMA25MMA_64x16x16_F32F16F16_SSILNSO_5MajorE0ELSQ_0ELNSO_7ScaleInE1ELSR_1EEEEEENS4_6LayoutINS5_IJNSA_ILi2EEESB_SB_EEENS5_IJSB_NSA_ILi0EEESX_EEEEENS5_IJNS4_10UnderscoreES10_S10_EEEEENS4_13SM90_TMA_LOADENS4_14ComposedLayoutINS4_7SwizzleILi3ELi4ELi3EEENS4_18smem_ptr_flag_bitsILi16EEENSU_INS5_IJNSA_ILi8EEESH_EEENS5_IJSH_SB_EEEEEEEvNS4_8identityES13_S1D_vS1E_EENS_8epilogue10collective6detail29Sm90TmaWarpSpecializedAdapterINS1H_15DefaultEpilogueISJ_SK_SK_NS1G_6thread17LinearCombinationISJ_Li1EffLNS1L_9ScaleType4KindE0ELNS_15FloatRoundStyleE2ESJ_EENS1_15EpilogueDefaultEEEEEvvEEEEvNT_6ParamsE)
        /*0020*/ 	.word	0x00000000
.L_19:


//--------------------- .nv.compat                --------------------------
	.section	.nv.compat,"",@"SHT_CUDA_COMPAT_INFO"
	.align	4
        /*0000*/ 	.byte	0x02, 0x09, 0x01, 0x00, 0x02, 0x02, 0x04, 0x00, 0x02, 0x05, 0x05, 0x00, 0x03, 0x07, 0x01, 0x01
        /*0010*/ 	.byte	0x02, 0x03, 0x01, 0x00, 0x02, 0x06, 0x01, 0x00, 0x04, 0x0b, 0x08, 0x00, 0x00, 0x00, 0x00, 0x00
        /*0020*/ 	.byte	0x00, 0x00, 0x00, 0x00


//--------------------- .nv.info._ZN7cutlass13device_kernelINS_4gemm6kernel13GemmUniversalIN4cute5tupleIJiiiiEEENS1_10collective13CollectiveMmaINS1_34MainloopSm90TmaGmmaWarpSpecializedILi5ENS5_IJNS4_1CILi1EEESB_SB_EEENS1_35KernelTmaWarpSpecializedCooperativeEEENS5_IJNSA_ILi128EEENSA_ILi176EEENSA_ILi64EEEEEENS_6half_tENS5_IJlSB_lEEESJ_SK_NS4_8TiledMMAINS4_8MMA_AtomIJNS4_4SM904GMMA25MMA_64x16x16_F32F16F16_SSILNSO_5MajorE0ELSQ_0ELNSO_7ScaleInE1ELSR_1EEEEEENS4_6LayoutINS5_IJNSA_ILi2EEESB_SB_EEENS5_IJSB_NSA_ILi0EEESX_EEEEENS5_IJNS4_10UnderscoreES10_S10_EEEEENS4_13SM90_TMA_LOADENS4_14ComposedLayoutINS4_7SwizzleILi3ELi4ELi3EEENS4_18smem_ptr_flag_bitsILi16EEENSU_INS5_IJNSA_ILi8EEESH_EEENS5_IJSH_SB_EEEEEEEvNS4_8identityES13_S1D_vS1E_EENS_8epilogue10collective6detail29Sm90TmaWarpSpecializedAdapterINS1H_15DefaultEpilogueISJ_SK_SK_NS1G_6thread17LinearCombinationISJ_Li1EffLNS1L_9ScaleType4KindE0ELNS_15FloatRoundStyleE2ESJ_EENS1_15EpilogueDefaultEEEEEvvEEEEvNT_6ParamsE --------------------------
	.section	.nv.info._ZN7cutlass13device_kernelINS_4gemm6kernel13GemmUniversalIN4cute5tupleIJiiiiEEENS1_10collective13CollectiveMmaINS1_34MainloopSm90TmaGmmaWarpSpecializedILi5ENS5_IJNS4_1CILi1EEESB_SB_EEENS1_35KernelTmaWarpSpecializedCooperativeEEENS5_IJNSA_ILi128EEENSA_ILi176EEENSA_ILi64EEEEEENS_6half_tENS5_IJlSB_lEEESJ_SK_NS4_8TiledMMAINS4_8MMA_AtomIJNS4_4SM904GMMA25MMA_64x16x16_F32F16F16_SSILNSO_5MajorE0ELSQ_0ELNSO_7ScaleInE1ELSR_1EEEEEENS4_6LayoutINS5_IJNSA_ILi2EEESB_SB_EEENS5_IJSB_NSA_ILi0EEESX_EEEEENS5_IJNS4_10UnderscoreES10_S10_EEEEENS4_13SM90_TMA_LOADENS4_14ComposedLayoutINS4_7SwizzleILi3ELi4ELi3EEENS4_18smem_ptr_flag_bitsILi16EEENSU_INS5_IJNSA_ILi8EEESH_EEENS5_IJSH_SB_EEEEEEEvNS4_8identityES13_S1D_vS1E_EENS_8epilogue10collective6detail29Sm90TmaWarpSpecializedAdapterINS1H_15DefaultEpilogueISJ_SK_SK_NS1G_6thread17LinearCombinationISJ_Li1EffLNS1L_9ScaleType4KindE0ELNS_15FloatRoundStyleE2ESJ_EENS1_15EpilogueDefaultEEEEEvvEEEEvNT_6ParamsE,"",@"SHT_CUDA_INFO"
	.sectionflags	@""
	.align	4


	//----- nvinfo : EIATTR_CUDA_API_VERSION
	.align		4
        /*0000*/ 	.byte	0x04, 0x37
        /*0002*/ 	.short	(.L_21 - .L_20)
.L_20:
        /*0004*/ 	.word	0x00000082


	//----- nvinfo : EIATTR_KPARAM_INFO
	.align		4
.L_21:
        /*0008*/ 	.byte	0x04, 0x17
        /*000a*/ 	.short	(.L_23 - .L_22)
.L_22:
        /*000c*/ 	.word	0x00000000
        /*0010*/ 	.short	0x0000
        /*0012*/ 	.short	0x0070
        /*0014*/ 	.byte	0x00, 0xf0, 0x01, 0x10


	//----- nvinfo : EIATTR_SPARSE_MMA_MASK
	.align		4
.L_23:
        /*0018*/ 	.byte	0x03, 0x50
        /*001a*/ 	.short	0x0000


	//----- nvinfo : EIATTR_MAXREG_COUNT
	.align		4
        /*001c*/ 	.byte	0x03, 0x1b
        /*001e*/ 	.short	0x00a8


	//----- nvinfo : EIATTR_NUM_BARRIERS
	.align		4
        /*0020*/ 	.byte	0x02, 0x4c
        /*0022*/ 	.byte	0x01
	.zero		1


	//----- nvinfo : EIATTR_EXTERNS
	.align		4
        /*0024*/ 	.byte	0x04, 0x0f
        /*0026*/ 	.short	(.L_25 - .L_24)


	//   ....[0]....
	.align		4
.L_24:
        /*0028*/ 	.word	index@(__assertfail)


	//----- nvinfo : EIATTR_MERCURY_ISA_VERSION
	.align		4
.L_25:
        /*002c*/ 	.byte	0x03, 0x5f
        /*002e*/ 	.short	0x0101


	//----- nvinfo : EIATTR_INT_WARP_WIDE_INSTR_OFFSETS
	.align		4
        /*0030*/ 	.byte	0x04, 0x31
        /*0032*/ 	.short	(.L_27 - .L_26)


	//   ....[0]....
.L_26:
        /*0034*/ 	.word	0x000003d0


	//   ....[1]....
        /*0038*/ 	.word	0x00000400


	//   ....[2]....
        /*003c*/ 	.word	0x000004e0


	//----- nvinfo : EIATTR_COOP_GROUP_MASK_REGIDS
	.align		4
.L_27:
        /*0040*/ 	.byte	0x04, 0x29
        /*0042*/ 	.short	(.L_29 - .L_28)


	//   ....[0]....
.L_28:
        /*0044*/ 	.word	0xffffffff


	//   ....[1]....
        /*0048*/ 	.word	0xffffffff


	//   ....[2]....
        /*004c*/ 	.word	0xffffffff


	//   ....[3]....
        /*0050*/ 	.word	0xffffffff


	//   ....[4]....
        /*0054*/ 	.word	0xffffffff


	//----- nvinfo : EIATTR_COOP_GROUP_INSTR_OFFSETS
	.align		4
.L_29:
        /*0058*/ 	.byte	0x04, 0x28
        /*005a*/ 	.short	(.L_31 - .L_30)


	//   ....[0]....
.L_30:
        /*005c*/ 	.word	0x00000060


	//   ....[1]....
        /*0060*/ 	.word	0x00000070


	//   ....[2]....
        /*0064*/ 	.word	0x00000130


	//   ....[3]....
        /*0068*/ 	.word	0x000002e0


	//   ....[4]....
        /*006c*/ 	.word	0x00000f90


	//----- nvinfo : EIATTR_REG_RECONFIG
	.align		4
.L_31:
        /*0070*/ 	.byte	0x01, 0x54
	.zero		2


	//----- nvinfo : EIATTR_SYSCALL_OFFSETS
	.align		4
        /*0074*/ 	.byte	0x04, 0x46
        /*0076*/ 	.short	(.L_33 - .L_32)


	//   ....[0]....
.L_32:
        /*0078*/ 	.word	0x00001150


	//----- nvinfo : EIATTR_MBARRIER_INSTR_OFFSETS
	.align		4
.L_33:
        /*007c*/ 	.byte	0x04, 0x39
        /*007e*/ 	.short	(.L_35 - .L_34)


	//   ....[0]....
.L_34:
        /*0080*/ 	.word	0x00000230
        /*0084*/ 	.word	0x000000ff
        /*0088*/ 	.word	0x00000000
        /*008c*/ 	.short	0x0100
        /*008e*/ 	.byte	0x08
	.zero		1


	//   ....[1]....
        /*0090*/ 	.word	0x00000240
        /*0094*/ 	.word	0x000000ff
        /*0098*/ 	.word	0x00000028
        /*009c*/ 	.short	0x0100
        /*009e*/ 	.byte	0x08
	.zero		1


	//   ....[2]....
        /*00a0*/ 	.word	0x00000250
        /*00a4*/ 	.word	0x000000ff
        /*00a8*/ 	.word	0x00000008
        /*00ac*/ 	.short	0x0100
        /*00ae*/ 	.byte	0x08
	.zero		1


	//   ....[3]....
        /*00b0*/ 	.word	0x00000260
        /*00b4*/ 	.word	0x000000ff
        /*00b8*/ 	.word	0x00000030
        /*00bc*/ 	.short	0x0100
        /*00be*/ 	.byte	0x08
	.zero		1


	//   ....[4]....
        /*00c0*/ 	.word	0x00000270
        /*00c4*/ 	.word	0x000000ff
        /*00c8*/ 	.word	0x00000010
        /*00cc*/ 	.short	0x0100
        /*00ce*/ 	.byte	0x08
	.zero		1


	//   ....[5]....
        /*00d0*/ 	.word	0x00000280
        /*00d4*/ 	.word	0x000000ff
        /*00d8*/ 	.word	0x00000038
        /*00dc*/ 	.short	0x0100
        /*00de*/ 	.byte	0x08
	.zero		1


	//   ....[6]....
        /*00e0*/ 	.word	0x00000290
        /*00e4*/ 	.word	0x000000ff
        /*00e8*/ 	.word	0x00000018
        /*00ec*/ 	.short	0x0100
        /*00ee*/ 	.byte	0x08
	.zero		1


	//   ....[7]....
        /*00f0*/ 	.word	0x000002a0
        /*00f4*/ 	.word	0x000000ff
        /*00f8*/ 	.word	0x00000040
        /*00fc*/ 	.short	0x0100
        /*00fe*/ 	.byte	0x08
	.zero		1


	//   ....[8]....
        /*0100*/ 	.word	0x000002b0
        /*0104*/ 	.word	0x000000ff
        /*0108*/ 	.word	0x00000020
        /*010c*/ 	.short	0x0100
        /*010e*/ 	.byte	0x08
	.zero		1


	//   ....[9]....
        /*0110*/ 	.word	0x000002c0
        /*0114*/ 	.word	0x000000ff
        /*0118*/ 	.word	0x00000048
        /*011c*/ 	.short	0x0100
        /*011e*/ 	.byte	0x08
	.zero		1


	//   ....[10]....
        /*0120*/ 	.word	0x00000550
        /*0124*/ 	.word	0x000000ff
        /*0128*/ 	.word	0x00000060
        /*012c*/ 	.short	0x0100
        /*012e*/ 	.byte	0x06
	.zero		1


	//   ....[11]....
        /*0130*/ 	.word	0x000005b0
        /*0134*/ 	.word	0x000000ff
        /*0138*/ 	.word	0x00000068
        /*013c*/ 	.short	0x0100
        /*013e*/ 	.byte	0x06
	.zero		1


	//   ....[12]....
        /*0140*/ 	.word	0x000011d0
        /*0144*/ 	.word	0x00000003
        /*0148*/ 	.word	0x00000000
        /*014c*/ 	.short	0x010a
        /*014e*/ 	.byte	0x3f
	.zero		1


	//   ....[13]....
        /*0150*/ 	.word	0x00001210
        /*0154*/ 	.word	0x00000003
        /*0158*/ 	.word	0x00000000
        /*015c*/ 	.short	0x010a
        /*015e*/ 	.byte	0x3f
	.zero		1


	//   ....[14]....
        /*0160*/ 	.word	0x00002610
        /*0164*/ 	.word	0x000000ff
        /*0168*/ 	.word	0x00000000
        /*016c*/ 	.short	0x010a
        /*016e*/ 	.byte	0x08
	.zero		1


	//   ....[15]....
        /*0170*/ 	.word	0x00002650
        /*0174*/ 	.word	0x000000ff
        /*0178*/ 	.word	0x00000000
        /*017c*/ 	.short	0x010a
        /*017e*/ 	.byte	0x08
	.zero		1


	//   ....[16]....
        /*0180*/ 	.word	0x000037b0
        /*0184*/ 	.word	0x000000ff
        /*0188*/ 	.word	0x00000000
        /*018c*/ 	.short	0x0101
        /*018e*/ 	.byte	0x08
	.zero		1


	//   ....[17]....
        /*0190*/ 	.word	0x00003960
        /*0194*/ 	.word	0x00000000
        /*0198*/ 	.word	0x00000000
        /*019c*/ 	.short	0x0101
        /*019e*/ 	.byte	0x3f
	.zero		1


	//   ....[18]....
        /*01a0*/ 	.word	0x0000a7a0
        /*01a4*/ 	.word	0x0000000e
        /*01a8*/ 	.word	0x00000028
        /*01ac*/ 	.short	0x010a
        /*01ae*/ 	.byte	0x3f
	.zero		1


	//   ....[19]....
        /*01b0*/ 	.word	0x0000ab20
        /*01b4*/ 	.word	0x00000006
        /*01b8*/ 	.word	0x00000068
        /*01bc*/ 	.short	0x0101
        /*01be*/ 	.byte	0x3f
	.zero		1


	//   ....[20]....
        /*01c0*/ 	.word	0x0000b250
        /*01c4*/ 	.word	0x00000007
        /*01c8*/ 	.word	0x00000000
        /*01cc*/ 	.short	0x010a
        /*01ce*/ 	.byte	0x3f
	.zero		1


	//   ....[21]....
        /*01d0*/ 	.word	0x0000b2d0
        /*01d4*/ 	.word	0x00000009
        /*01d8*/ 	.word	0x00000000
        /*01dc*/ 	.short	0x010a
        /*01de*/ 	.byte	0x3f
	.zero		1


	//   ....[22]....
        /*01e0*/ 	.word	0x0000b360
        /*01e4*/ 	.word	0x00000006
        /*01e8*/ 	.word	0x00000000
        /*01ec*/ 	.short	0x010a
        /*01ee*/ 	.byte	0x3f
	.zero		1


	//   ....[23]....
        /*01f0*/ 	.word	0x0000b3f0
        /*01f4*/ 	.word	0x00000009
        /*01f8*/ 	.word	0x00000000
        /*01fc*/ 	.short	0x010a
        /*01fe*/ 	.byte	0x3f
	.zero		1


	//   ....[24]....
        /*0200*/ 	.word	0x0000b480
        /*0204*/ 	.word	0x00000003
        /*0208*/ 	.word	0x00000000
        /*020c*/ 	.short	0x010a
        /*020e*/ 	.byte	0x3f
	.zero		1


	//   ....[25]....
        /*0210*/ 	.word	0x0000b4e0
        /*0214*/ 	.word	0x00000003
        /*0218*/ 	.word	0x00000000
        /*021c*/ 	.short	0x010a
        /*021e*/ 	.byte	0x3f
	.zero		1


	//   ....[26]....
        /*0220*/ 	.word	0x0000b540
        /*0224*/ 	.word	0x00000005
        /*0228*/ 	.word	0x00000000
        /*022c*/ 	.short	0x010a
        /*022e*/ 	.byte	0x3f
	.zero		1


	//   ....[27]....
        /*0230*/ 	.word	0x0000b610
        /*0234*/ 	.word	0x0000000e
        /*0238*/ 	.word	0x00000028
        /*023c*/ 	.short	0x010a
        /*023e*/ 	.byte	0x3f
	.zero		1


	//   ....[28]....
        /*0240*/ 	.word	0x0000b6e0
        /*0244*/ 	.word	0x00000007
        /*0248*/ 	.word	0x00000000
        /*024c*/ 	.short	0x010a
        /*024e*/ 	.byte	0x3f
	.zero		1


	//   ....[29]....
        /*0250*/ 	.word	0x0000b730
        /*0254*/ 	.word	0x00000009
        /*0258*/ 	.word	0x00000000
        /*025c*/ 	.short	0x010a
        /*025e*/ 	.byte	0x3f
	.zero		1


	//   ....[30]....
        /*0260*/ 	.word	0x0000b780
        /*0264*/ 	.word	0x00000006
        /*0268*/ 	.word	0x00000000
        /*026c*/ 	.short	0x010a
        /*026e*/ 	.byte	0x3f
	.zero		1


	//   ....[31]....
        /*0270*/ 	.word	0x0000b7d0
        /*0274*/ 	.word	0x00000009
        /*0278*/ 	.word	0x00000000
        /*027c*/ 	.short	0x010a
        /*027e*/ 	.byte	0x3f
	.zero		1


	//----- nvinfo : EIATTR_NUM_MBARRIERS
	.align		4
.L_35:
        /*0280*/ 	.byte	0x03, 0x38
        /*0282*/ 	.short	0x000c


	//----- nvinfo : EIATTR_EXIT_INSTR_OFFSETS
	.align		4
        /*0284*/ 	.byte	0x04, 0x1c
        /*0286*/ 	.short	(.L_37 - .L_36)


	//   ....[0]....
.L_36:
        /*0288*/ 	.word	0x00000600


	//   ....[1]....
        /*028c*/ 	.word	0x00000ec0


	//   ....[2]....
        /*0290*/ 	.word	0x00009e10


	//   ....[3]....
        /*0294*/ 	.word	0x0000a440


	//   ....[4]....
        /*0298*/ 	.word	0x0000b4d0


	//----- nvinfo : EIATTR_MAX_THREADS
	.align		4
.L_37:
        /*029c*/ 	.byte	0x04, 0x05
        /*029e*/ 	.short	(.L_39 - .L_38)
.L_38:
        /*02a0*/ 	.word	0x00000180
        /*02a4*/ 	.word	0x00000001
        /*02a8*/ 	.word	0x00000001


	//----- nvinfo : EIATTR_CRS_STACK_SIZE
	.align		4
.L_39:
        /*02ac*/ 	.byte	0x04, 0x1e
        /*02ae*/ 	.short	(.L_41 - .L_40)
.L_40:
        /*02b0*/ 	.word	0x00000000


	//----- nvinfo : EIATTR_CBANK_PARAM_SIZE
	.align		4
.L_41:
        /*02b4*/ 	.byte	0x03, 0x19
        /*02b6*/ 	.short	0x0470


	//----- nvinfo : EIATTR_PARAM_CBANK
	.align		4
        /*02b8*/ 	.byte	0x04, 0x0a
        /*02ba*/ 	.short	(.L_43 - .L_42)
	.align		4
.L_42:
        /*02bc*/ 	.word	index@(.nv.constant0._ZN7cutlass13device_kernelINS_4gemm6kernel13GemmUniversalIN4cute5tupleIJiiiiEEENS1_10collective13CollectiveMmaINS1_34MainloopSm90TmaGmmaWarpSpecializedILi5ENS5_IJNS4_1CILi1EEESB_SB_EEENS1_35KernelTmaWarpSpecializedCooperativeEEENS5_IJNSA_ILi128EEENSA_ILi176EEENSA_ILi64EEEEEENS_6half_tENS5_IJlSB_lEEESJ_SK_NS4_8TiledMMAINS4_8MMA_AtomIJNS4_4SM904GMMA25MMA_64x16x16_F32F16F16_SSILNSO_5MajorE0ELSQ_0ELNSO_7ScaleInE1ELSR_1EEEEEENS4_6LayoutINS5_IJNSA_ILi2EEESB_SB_EEENS5_IJSB_NSA_ILi0EEESX_EEEEENS5_IJNS4_10UnderscoreES10_S10_EEEEENS4_13SM90_TMA_LOADENS4_14ComposedLayoutINS4_7SwizzleILi3ELi4ELi3EEENS4_18smem_ptr_flag_bitsILi16EEENSU_INS5_IJNSA_ILi8EEESH_EEENS5_IJSH_SB_EEEEEEEvNS4_8identityES13_S1D_vS1E_EENS_8epilogue10collective6detail29Sm90TmaWarpSpecializedAdapterINS1H_15DefaultEpilogueISJ_SK_SK_NS1G_6thread17LinearCombinationISJ_Li1EffLNS1L_9ScaleType4KindE0ELNS_15FloatRoundStyleE2ESJ_EENS1_15EpilogueDefaultEEEEEvvEEEEvNT_6ParamsE)
        /*02c0*/ 	.short	0x0210
        /*02c2*/ 	.short	0x0470


	//----- nvinfo : EIATTR_SW_WAR
	.align		4
.L_43:
        /*02c4*/ 	.byte	0x04, 0x36
        /*02c6*/ 	.short	(.L_45 - .L_44)
.L_44:
        /*02c8*/ 	.word	0x00000008
.L_45:


//--------------------- .nv.callgraph             --------------------------
	.section	.nv.callgraph,"",@"SHT_CUDA_CALLGRAPH"
	.align	4
	.sectionentsize	8
	.align		4
        /*0000*/ 	.word	0x00000000
	.align		4
        /*0004*/ 	.word	0xffffffff
	.align		4
        /*0008*/ 	.word	index@(_ZN7cutlass13device_kernelINS_4gemm6kernel13GemmUniversalIN4cute5tupleIJiiiiEEENS1_10collective13CollectiveMmaINS1_34MainloopSm90TmaGmmaWarpSpecializedILi5ENS5_IJNS4_1CILi1EEESB_SB_EEENS1_35KernelTmaWarpSpecializedCooperativeEEENS5_IJNSA_ILi128EEENSA_ILi176EEENSA_ILi64EEEEEENS_6half_tENS5_IJlSB_lEEESJ_SK_NS4_8TiledMMAINS4_8MMA_AtomIJNS4_4SM904GMMA25MMA_64x16x16_F32F16F16_SSILNSO_5MajorE0ELSQ_0ELNSO_7ScaleInE1ELSR_1EEEEEENS4_6LayoutINS5_IJNSA_ILi2EEESB_SB_EEENS5_IJSB_NSA_ILi0EEESX_EEEEENS5_IJNS4_10UnderscoreES10_S10_EEEEENS4_13SM90_TMA_LOADENS4_14ComposedLayoutINS4_7SwizzleILi3ELi4ELi3EEENS4_18smem_ptr_flag_bitsILi16EEENSU_INS5_IJNSA_ILi8EEESH_EEENS5_IJSH_SB_EEEEEEEvNS4_8identityES13_S1D_vS1E_EENS_8epilogue10collective6detail29Sm90TmaWarpSpecializedAdapterINS1H_15DefaultEpilogueISJ_SK_SK_NS1G_6thread17LinearCombinationISJ_Li1EffLNS1L_9ScaleType4KindE0ELNS_15FloatRoundStyleE2ESJ_EENS1_15EpilogueDefaultEEEEEvvEEEEvNT_6ParamsE)
	.align		4
        /*000c*/ 	.word	index@(__assertfail)
	.align		4
        /*0010*/ 	.word	0x00000000
	.align		4
        /*0014*/ 	.word	0xfffffffe
	.align		4
        /*0018*/ 	.word	0x00000000
	.align		4
        /*001c*/ 	.word	0xfffffffd
	.align		4
        /*0020*/ 	.word	0x00000000
	.align		4
        /*0024*/ 	.word	0xfffffffc


//--------------------- .nv.constant4             --------------------------
	.section	.nv.constant4,"a",@progbits
	.align	8
	.align		8
.nv.constant4:
        /*0000*/ 	.dword	__assertfail
	.align		8
        /*0008*/ 	.dword	__unnamed_1
	.align		8
        /*0010*/ 	.dword	_ZN39_INTERNAL_cf51ff04_4_k_cu_9be9c170_37564cuda3std3__45__cpo5beginE
	.align		8
        /*0018*/ 	.dword	_ZN39_INTERNAL_cf51ff04_4_k_cu_9be9c170_37564cuda3std3__45__cpo3endE
	.align		8
        /*0020*/ 	.dword	_ZN39_INTERNAL_cf51ff04_4_k_cu_9be9c170_37564cuda3std3__45__cpo6cbeginE
	.align		8
        /*0028*/ 	.dword	_ZN39_INTERNAL_cf51ff04_4_k_cu_9be9c170_37564cuda3std3__45__cpo4cendE
	.align		8
        /*0030*/ 	.dword	_ZN39_INTERNAL_cf51ff04_4_k_cu_9be9c170_37564cuda3std3__441_GLOBAL__N__cf51ff04_4_k_cu_9be9c170_37566ignoreE
	.align		8
        /*0038*/ 	.dword	_ZN39_INTERNAL_cf51ff04_4_k_cu_9be9c170_37564cuda3std3__419piecewise_constructE
	.align		8
        /*0040*/ 	.dword	_ZN39_INTERNAL_cf51ff04_4_k_cu_9be9c170_37564cuda3std3__48in_placeE
	.align		8
        /*0048*/ 	.dword	_ZN39_INTERNAL_cf51ff04_4_k_cu_9be9c170_37564cuda3std6ranges3__45__cpo4swapE
	.align		8
        /*0050*/ 	.dword	_ZN39_INTERNAL_cf51ff04_4_k_cu_9be9c170_37564cuda3std6ranges3__45__cpo9iter_moveE
	.align		8
        /*0058*/ 	.dword	_ZN39_INTERNAL_cf51ff04_4_k_cu_9be9c170_37564cute7productE
	.align		8
        /*0060*/ 	.dword	_ZN39_INTERNAL_cf51ff04_4_k_cu_9be9c170_37564cute1_E
	.align		8
        /*0068*/ 	.dword	$str$22
	.align		8
        /*0070*/ 	.dword	$str$23


//--------------------- .text._ZN7cutlass13device_kernelINS_4gemm6kernel13GemmUniversalIN4cute5tupleIJiiiiEEENS1_10collective13CollectiveMmaINS1_34MainloopSm90TmaGmmaWarpSpecializedILi5ENS5_IJNS4_1CILi1EEESB_SB_EEENS1_35KernelTmaWarpSpecializedCooperativeEEENS5_IJNSA_ILi128EEENSA_ILi176EEENSA_ILi64EEEEEENS_6half_tENS5_IJlSB_lEEESJ_SK_NS4_8TiledMMAINS4_8MMA_AtomIJNS4_4SM904GMMA25MMA_64x16x16_F32F16F16_SSILNSO_5MajorE0ELSQ_0ELNSO_7ScaleInE1ELSR_1EEEEEENS4_6LayoutINS5_IJNSA_ILi2EEESB_SB_EEENS5_IJSB_NSA_ILi0EEESX_EEEEENS5_IJNS4_10UnderscoreES10_S10_EEEEENS4_13SM90_TMA_LOADENS4_14ComposedLayoutINS4_7SwizzleILi3ELi4ELi3EEENS4_18smem_ptr_flag_bitsILi16EEENSU_INS5_IJNSA_ILi8EEESH_EEENS5_IJSH_SB_EEEEEEEvNS4_8identityES13_S1D_vS1E_EENS_8epilogue10collective6detail29Sm90TmaWarpSpecializedAdapterINS1H_15DefaultEpilogueISJ_SK_SK_NS1G_6thread17LinearCombinationISJ_Li1EffLNS1L_9ScaleType4KindE0ELNS_15FloatRoundStyleE2ESJ_EENS1_15EpilogueDefaultEEEEEvvEEEEvNT_6ParamsE --------------------------
	.section	.text._ZN7cutlass13device_kernelINS_4gemm6kernel13GemmUniversalIN4cute5tupleIJiiiiEEENS1_10collective13CollectiveMmaINS1_34MainloopSm90TmaGmmaWarpSpecializedILi5ENS5_IJNS4_1CILi1EEESB_SB_EEENS1_35KernelTmaWarpSpecializedCooperativeEEENS5_IJNSA_ILi128EEENSA_ILi176EEENSA_ILi64EEEEEENS_6half_tENS5_IJlSB_lEEESJ_SK_NS4_8TiledMMAINS4_8MMA_AtomIJNS4_4SM904GMMA25MMA_64x16x16_F32F16F16_SSILNSO_5MajorE0ELSQ_0ELNSO_7ScaleInE1ELSR_1EEEEEENS4_6LayoutINS5_IJNSA_ILi2EEESB_SB_EEENS5_IJSB_NSA_ILi0EEESX_EEEEENS5_IJNS4_10UnderscoreES10_S10_EEEEENS4_13SM90_TMA_LOADENS4_14ComposedLayoutINS4_7SwizzleILi3ELi4ELi3EEENS4_18smem_ptr_flag_bitsILi16EEENSU_INS5_IJNSA_ILi8EEESH_EEENS5_IJSH_SB_EEEEEEEvNS4_8identityES13_S1D_vS1E_EENS_8epilogue10collective6detail29Sm90TmaWarpSpecializedAdapterINS1H_15DefaultEpilogueISJ_SK_SK_NS1G_6thread17LinearCombinationISJ_Li1EffLNS1L_9ScaleType4KindE0ELNS_15FloatRoundStyleE2ESJ_EENS1_15EpilogueDefaultEEEEEvvEEEEvNT_6ParamsE,"ax",@progbits
	.align	128
.text._ZN7cutlass13device_kernelINS_4gemm6kernel13GemmUniversalIN4cute5tupleIJiiiiEEENS1_10collective13CollectiveMmaINS1_34MainloopSm90TmaGmmaWarpSpecializedILi5ENS5_IJNS4_1CILi1EEESB_SB_EEENS1_35KernelTmaWarpSpecializedCooperativeEEENS5_IJNSA_ILi128EEENSA_ILi176EEENSA_ILi64EEEEEENS_6half_tENS5_IJlSB_lEEESJ_SK_NS4_8TiledMMAINS4_8MMA_AtomIJNS4_4SM904GMMA25MMA_64x16x16_F32F16F16_SSILNSO_5MajorE0ELSQ_0ELNSO_7ScaleInE1ELSR_1EEEEEENS4_6LayoutINS5_IJNSA_ILi2EEESB_SB_EEENS5_IJSB_NSA_ILi0EEESX_EEEEENS5_IJNS4_10UnderscoreES10_S10_EEEEENS4_13SM90_TMA_LOADENS4_14ComposedLayoutINS4_7SwizzleILi3ELi4ELi3EEENS4_18smem_ptr_flag_bitsILi16EEENSU_INS5_IJNSA_ILi8EEESH_EEENS5_IJSH_SB_EEEEEEEvNS4_8identityES13_S1D_vS1E_EENS_8epilogue10collective6detail29Sm90TmaWarpSpecializedAdapterINS1H_15DefaultEpilogueISJ_SK_SK_NS1G_6thread17LinearCombinationISJ_Li1EffLNS1L_9ScaleType4KindE0ELNS_15FloatRoundStyleE2ESJ_EENS1_15EpilogueDefaultEEEEEvvEEEEvNT_6ParamsE:
        .type           _ZN7cutlass13device_kernelINS_4gemm6kernel13GemmUniversalIN4cute5tupleIJiiiiEEENS1_10collective13CollectiveMmaINS1_34MainloopSm90TmaGmmaWarpSpecializedILi5ENS5_IJNS4_1CILi1EEESB_SB_EEENS1_35KernelTmaWarpSpecializedCooperativeEEENS5_IJNSA_ILi128EEENSA_ILi176EEENSA_ILi64EEEEEENS_6half_tENS5_IJlSB_lEEESJ_SK_NS4_8TiledMMAINS4_8MMA_AtomIJNS4_4SM904GMMA25MMA_64x16x16_F32F16F16_SSILNSO_5MajorE0ELSQ_0ELNSO_7ScaleInE1ELSR_1EEEEEENS4_6LayoutINS5_IJNSA_ILi2EEESB_SB_EEENS5_IJSB_NSA_ILi0EEESX_EEEEENS5_IJNS4_10UnderscoreES10_S10_EEEEENS4_13SM90_TMA_LOADENS4_14ComposedLayoutINS4_7SwizzleILi3ELi4ELi3EEENS4_18smem_ptr_flag_bitsILi16EEENSU_INS5_IJNSA_ILi8EEESH_EEENS5_IJSH_SB_EEEEEEEvNS4_8identityES13_S1D_vS1E_EENS_8epilogue10collective6detail29Sm90TmaWarpSpecializedAdapterINS1H_15DefaultEpilogueISJ_SK_SK_NS1G_6thread17LinearCombinationISJ_Li1EffLNS1L_9ScaleType4KindE0ELNS_15FloatRoundStyleE2ESJ_EENS1_15EpilogueDefaultEEEEEvvEEEEvNT_6ParamsE,@function
        .size           _ZN7cutlass13device_kernelINS_4gemm6kernel13GemmUniversalIN4cute5tupleIJiiiiEEENS1_10collective13CollectiveMmaINS1_34MainloopSm90TmaGmmaWarpSpecializedILi5ENS5_IJNS4_1CILi1EEESB_SB_EEENS1_35KernelTmaWarpSpecializedCooperativeEEENS5_IJNSA_ILi128EEENSA_ILi176EEENSA_ILi64EEEEEENS_6half_tENS5_IJlSB_lEEESJ_SK_NS4_8TiledMMAINS4_8MMA_AtomIJNS4_4SM904GMMA25MMA_64x16x16_F32F16F16_SSILNSO_5MajorE0ELSQ_0ELNSO_7ScaleInE1ELSR_1EEEEEENS4_6LayoutINS5_IJNSA_ILi2EEESB_SB_EEENS5_IJSB_NSA_ILi0EEESX_EEEEENS5_IJNS4_10UnderscoreES10_S10_EEEEENS4_13SM90_TMA_LOADENS4_14ComposedLayoutINS4_7SwizzleILi3ELi4ELi3EEENS4_18smem_ptr_flag_bitsILi16EEENSU_INS5_IJNSA_ILi8EEESH_EEENS5_IJSH_SB_EEEEEEEvNS4_8identityES13_S1D_vS1E_EENS_8epilogue10collective6detail29Sm90TmaWarpSpecializedAdapterINS1H_15DefaultEpilogueISJ_SK_SK_NS1G_6thread17LinearCombinationISJ_Li1EffLNS1L_9ScaleType4KindE0ELNS_15FloatRoundStyleE2ESJ_EENS1_15EpilogueDefaultEEEEEvvEEEEvNT_6ParamsE,(.L_x_244 - _ZN7cutlass13device_kernelINS_4gemm6kernel13GemmUniversalIN4cute5tupleIJiiiiEEENS1_10collective13CollectiveMmaINS1_34MainloopSm90TmaGmmaWarpSpecializedILi5ENS5_IJNS4_1CILi1EEESB_SB_EEENS1_35KernelTmaWarpSpecializedCooperativeEEENS5_IJNSA_ILi128EEENSA_ILi176EEENSA_ILi64EEEEEENS_6half_tENS5_IJlSB_lEEESJ_SK_NS4_8TiledMMAINS4_8MMA_AtomIJNS4_4SM904GMMA25MMA_64x16x16_F32F16F16_SSILNSO_5MajorE0ELSQ_0ELNSO_7ScaleInE1ELSR_1EEEEEENS4_6LayoutINS5_IJNSA_ILi2EEESB_SB_EEENS5_IJSB_NSA_ILi0EEESX_EEEEENS5_IJNS4_10UnderscoreES10_S10_EEEEENS4_13SM90_TMA_LOADENS4_14ComposedLayoutINS4_7SwizzleILi3ELi4ELi3EEENS4_18smem_ptr_flag_bitsILi16EEENSU_INS5_IJNSA_ILi8EEESH_EEENS5_IJSH_SB_EEEEEEEvNS4_8identityES13_S1D_vS1E_EENS_8epilogue10collective6detail29Sm90TmaWarpSpecializedAdapterINS1H_15DefaultEpilogueISJ_SK_SK_NS1G_6thread17LinearCombinationISJ_Li1EffLNS1L_9ScaleType4KindE0ELNS_15FloatRoundStyleE2ESJ_EENS1_15EpilogueDefaultEEEEEvvEEEEvNT_6ParamsE)
        .other          _ZN7cutlass13device_kernelINS_4gemm6kernel13GemmUniversalIN4cute5tupleIJiiiiEEENS1_10collective13CollectiveMmaINS1_34MainloopSm90TmaGmmaWarpSpecializedILi5ENS5_IJNS4_1CILi1EEESB_SB_EEENS1_35KernelTmaWarpSpecializedCooperativeEEENS5_IJNSA_ILi128EEENSA_ILi176EEENSA_ILi64EEEEEENS_6half_tENS5_IJlSB_lEEESJ_SK_NS4_8TiledMMAINS4_8MMA_AtomIJNS4_4SM904GMMA25MMA_64x16x16_F32F16F16_SSILNSO_5MajorE0ELSQ_0ELNSO_7ScaleInE1ELSR_1EEEEEENS4_6LayoutINS5_IJNSA_ILi2EEESB_SB_EEENS5_IJSB_NSA_ILi0EEESX_EEEEENS5_IJNS4_10UnderscoreES10_S10_EEEEENS4_13SM90_TMA_LOADENS4_14ComposedLayoutINS4_7SwizzleILi3ELi4ELi3EEENS4_18smem_ptr_flag_bitsILi16EEENSU_INS5_IJNSA_ILi8EEESH_EEENS5_IJSH_SB_EEEEEEEvNS4_8identityES13_S1D_vS1E_EENS_8epilogue10collective6detail29Sm90TmaWarpSpecializedAdapterINS1H_15DefaultEpilogueISJ_SK_SK_NS1G_6thread17LinearCombinationISJ_Li1EffLNS1L_9ScaleType4KindE0ELNS_15FloatRoundStyleE2ESJ_EENS1_15EpilogueDefaultEEEEEvvEEEEvNT_6ParamsE,@"STO_CUDA_ENTRY STV_DEFAULT"
_ZN7cutlass13device_kernelINS_4gemm6kernel13GemmUniversalIN4cute5tupleIJiiiiEEENS1_10collective13CollectiveMmaINS1_34MainloopSm90TmaGmmaWarpSpecializedILi5ENS5_IJNS4_1CILi1EEESB_SB_EEENS1_35KernelTmaWarpSpecializedCooperativeEEENS5_IJNSA_ILi128EEENSA_ILi176EEENSA_ILi64EEEEEENS_6half_tENS5_IJlSB_lEEESJ_SK_NS4_8TiledMMAINS4_8MMA_AtomIJNS4_4SM904GMMA25MMA_64x16x16_F32F16F16_SSILNSO_5MajorE0ELSQ_0ELNSO_7ScaleInE1ELSR_1EEEEEENS4_6LayoutINS5_IJNSA_ILi2EEESB_SB_EEENS5_IJSB_NSA_ILi0EEESX_EEEEENS5_IJNS4_10UnderscoreES10_S10_EEEEENS4_13SM90_TMA_LOADENS4_14ComposedLayoutINS4_7SwizzleILi3ELi4ELi3EEENS4_18smem_ptr_flag_bitsILi16EEENSU_INS5_IJNSA_ILi8EEESH_EEENS5_IJSH_SB_EEEEEEEvNS4_8identityES13_S1D_vS1E_EENS_8epilogue10collective6detail29Sm90TmaWarpSpecializedAdapterINS1H_15DefaultEpilogueISJ_SK_SK_NS1G_6thread17LinearCombinationISJ_Li1EffLNS1L_9ScaleType4KindE0ELNS_15FloatRoundStyleE2ESJ_EENS1_15EpilogueDefaultEEEEEvvEEEEvNT_6ParamsE:
[----:B------:R-:W0:Y:S01]  /*0000*/  LDC R1, c[0x0][0x28] ;  /* 0x00000a00ff017b82 */ /* 0x000e220000000800 */
[----:B------:R-:W1:Y:S01]  /*0010*/  S2R R18, SR_TID.X ;  /* 0x0000000000127919 */ /* 0x000e620000002100 */
[----:B------:R-:W-:Y:S01]  /*0020*/  ELECT P0, URZ, PT ;  /* 0x00000000003f782f */ /* 0x000fe20003800000 */
[----:B------:R-:W-:Y:S01]  /*0030*/  BSSY B0, `(.L_x_0) ;  /* 0x000000f000007945 */ /* 0x000fe20003800000 */
[--C-:B-1----:R-:W-:Y:S02]  /*0040*/  SHF.R.U32.HI R0, RZ, 0x5, R18.reuse ;  /* 0x00000005ff007819 */ /* 0x102fe40000011612 */
[----:B------:R-:W-:-:S03]  /*0050*/  SHF.R.U32.HI R22, RZ, 0x7, R18 ;  /* 0x00000007ff167819 */ /* 0x000fc60000011612 */
[----:B------:R-:W1:Y:S04]  /*0060*/  SHFL.IDX PT, R5, R0, RZ, 0x1f ;  /* 0x00001fff00057589 */ /* 0x000e6800000e0000 */
[----:B------:R2:W3:Y:S01]  /*0070*/  SHFL.IDX PT, R8, R22, RZ, 0x1f ;  /* 0x00001fff16087589 */ /* 0x0004e200000e0000 */
[----:B-1----:R-:W-:-:S13]  /*0080*/  ISETP.NE.OR P0, PT, R5, RZ, !P0 ;  /* 0x000000ff0500720c */ /* 0x002fda0004705670 */
[----:B0-23--:R-:W-:Y:S05]  /*0090*/  @P0 BRA `(.L_x_1) ;  /* 0x0000000000200947 */ /* 0x00dfea0003800000 */
[----:B------:R-:W-:Y:S02]  /*00a0*/  ULDC.64 UR4, c[0x0][0x198] ;  /* 0x0000660000047ab9 */ /* 0x000fe40000000a00 */
[----:B------:R-:W-:Y:S02]  /*00b0*/  UIADD3 UR6, UP0, UR4, 0xf0, URZ ;  /* 0x000000f004067890 */ /* 0x000fe4000ff1e03f */
[----:B------:R-:W-:Y:S02]  /*00c0*/  UIADD3 UR4, UP1, UR4, 0x1f0, URZ ;  /* 0x000001f004047890 */ /* 0x000fe4000ff3e03f */
[----:B------:R-:W-:Y:S02]  /*00d0*/  UIADD3.X UR7, URZ, UR5, URZ, UP0, !UPT ;  /* 0x000000053f077290 */ /* 0x000fe400087fe43f */
[----:B------:R-:W-:-:S07]  /*00e0*/  UIADD3.X UR5, URZ, UR5, URZ, UP1, !UPT ;  /* 0x000000053f057290 */ /* 0x000fce0008ffe43f */
[----:B------:R0:W-:Y:S02]  /*00f0*/  UTMACCTL.PF [UR6] ;  /* 0x00000000060079b9 */ /* 0x0001e40008040000 */
[----:B------:R0:W-:Y:S02]  /*0100*/  UTMACCTL.PF [UR4] ;  /* 0x00000000040079b9 */ /* 0x0001e40008040000 */
[----:B0-----:R-:W-:Y:S01]  /*0110*/  NOP ;  /* 0x0000000000007918 */ /* 0x001fe20000000000 */
.L_x_1:
[----:B------:R-:W-:Y:S05]  /*0120*/  BSYNC B0 ;  /* 0x0000000000007941 */ /* 0x000fea0003800000 */
.L_x_0:
[----:B------:R-:W0:Y:S02]  /*0130*/  SHFL.IDX PT, R2, R0, RZ, 0x1f ;  /* 0x00001fff00027589 */ /* 0x000e2400000e0000 */
[----:B0-----:R-:W-:-:S13]  /*0140*/  ISETP.NE.AND P0, PT, R2, RZ, PT ;  /* 0x000000ff0200720c */ /* 0x001fda0003f05270 */
[----:B------:R-:W-:Y:S05]  /*0150*/  @P0 BRA `(.L_x_2) ;  /* 0x0000000000600947 */ /* 0x000fea0003800000 */
[----:B------:R-:W0:Y:S01]  /*0160*/  S2UR UR8, SR_CgaCtaId ;  /* 0x00000000000879c3 */ /* 0x000e220000008800 */
[----:B------:R-:W-:Y:S01]  /*0170*/  UMOV UR4, 0x400 ;  /* 0x0000040000047882 */ /* 0x000fe20000000000 */
[----:B------:R-:W-:Y:S01]  /*0180*/  UMOV UR5, 0x1 ;  /* 0x0000000100057882 */ /* 0x000fe20000000000 */
[----:B------:R-:W-:Y:S01]  /*0190*/  UMOV UR6, 0x100 ;  /* 0x0000010000067882 */ /* 0x000fe20000000000 */
[----:B------:R-:W-:Y:S01]  /*01a0*/  ELECT P0, URZ, PT ;  /* 0x00000000003f782f */ /* 0x000fe20003800000 */
[----:B------:R-:W-:-:S04]  /*01b0*/  UIADD3 UR6, -UR6, 0x100000, URZ ;  /* 0x0010000006067890 */ /* 0x000fc8000fffe13f */
[----:B------:R-:W-:Y:S02]  /*01c0*/  USHF.L.U32 UR7, UR6, 0xb, URZ ;  /* 0x0000000b06077899 */ /* 0x000fe4000800063f */
[----:B------:R-:W-:Y:S02]  /*01d0*/  USHF.L.U32 UR6, UR6, 0x1, URZ ;  /* 0x0000000106067899 */ /* 0x000fe4000800063f */
[----:B0-----:R-:W-:Y:S02]  /*01e0*/  ULEA UR8, UR8, UR4, 0x18 ;  /* 0x0000000408087291 */ /* 0x001fe4000f8ec03f */
[----:B------:R-:W-:-:S04]  /*01f0*/  UIADD3 UR4, -UR5, 0x100000, URZ ;  /* 0x0010000005047890 */ /* 0x000fc8000fffe13f */
[----:B------:R-:W-:Y:S02]  /*0200*/  USHF.L.U32 UR5, UR4, 0xb, URZ ;  /* 0x0000000b04057899 */ /* 0x000fe4000800063f */
[----:B------:R-:W-:Y:S01]  /*0210*/  USHF.L.U32 UR4, UR4, 0x1, URZ ;  /* 0x0000000104047899 */ /* 0x000fe2000800063f */
[----:B------:R-:W0:Y:S11]  /*0220*/  FENCE.VIEW.ASYNC.S ;  /* 0x00000000000073c6 */ /* 0x000e360000000000 */
[----:B0-----:R0:W1:Y:S01]  /*0230*/  SYNCS.EXCH.64 URZ, [UR8], UR4 ;  /* 0x00000004083f75b2 */ /* 0x0010620008000100 */
[----:B------:R0:W2:Y:S01]  /*0240*/  SYNCS.EXCH.64 URZ, [UR8+0x28], UR6 ;  /* 0x00002806083f75b2 */ /* 0x0000a20008000100 */
[----:B------:R0:W3:Y:S01]  /*0250*/  SYNCS.EXCH.64 URZ, [UR8+0x8], UR4 ;  /* 0x00000804083f75b2 */ /* 0x0000e20008000100 */
[----:B------:R0:W4:Y:S01]  /*0260*/  SYNCS.EXCH.64 URZ, [UR8+0x30], UR6 ;  /* 0x00003006083f75b2 */ /* 0x0001220008000100 */
[----:B------:R0:W0:Y:S01]  /*0270*/  SYNCS.EXCH.64 URZ, [UR8+0x10], UR4 ;  /* 0x00001004083f75b2 */ /* 0x0000220008000100 */
[----:B------:R0:W0:Y:S01]  /*0280*/  SYNCS.EXCH.64 URZ, [UR8+0x38], UR6 ;  /* 0x00003806083f75b2 */ /* 0x0000220008000100 */
[----:B------:R0:W0:Y:S01]  /*0290*/  SYNCS.EXCH.64 URZ, [UR8+0x18], UR4 ;  /* 0x00001804083f75b2 */ /* 0x0000220008000100 */
[----:B------:R0:W0:Y:S01]  /*02a0*/  SYNCS.EXCH.64 URZ, [UR8+0x40], UR6 ;  /* 0x00004006083f75b2 */ /* 0x0000220008000100 */
[----:B------:R0:W0:Y:S01]  /*02b0*/  SYNCS.EXCH.64 URZ, [UR8+0x20], UR4 ;  /* 0x00002004083f75b2 */ /* 0x0000220008000100 */
[----:B------:R0:W0:Y:S01]  /*02c0*/  SYNCS.EXCH.64 URZ, [UR8+0x48], UR6 ;  /* 0x00004806083f75b2 */ /* 0x0000220008000100 */
[----:B------:R-:W-:Y:S01]  /*02d0*/  NOP ;  /* 0x0000000000007918 */ /* 0x000fe20000000000 */
.L_x_2:
[----:B------:R-:W5:Y:S01]  /*02e0*/  SHFL.IDX PT, R0, R0, RZ, 0x1f ;  /* 0x00001fff00007589 */ /* 0x000f6200000e0000 */
[----:B------:R-:W-:Y:S01]  /*02f0*/  ELECT P0, URZ, PT ;  /* 0x00000000003f782f */ /* 0x000fe20003800000 */
[----:B------:R-:W1:Y:S01]  /*0300*/  LDC R2, c[0x0][0x65c] ;  /* 0x00019700ff027b82 */ /* 0x000e620000000800 */
[----:B------:R-:W-:Y:S01]  /*0310*/  SHF.R.S32.HI R6, RZ, 0x1f, R5 ;  /* 0x0000001fff067819 */ /* 0x000fe20000011405 */
[----:B------:R-:W2:Y:S01]  /*0320*/  S2R R3, SR_CTAID.Y ;  /* 0x0000000000037919 */ /* 0x000ea20000002600 */
[----:B0-----:R-:W-:Y:S01]  /*0330*/  UMOV UR4, 0x20 ;  /* 0x0000002000047882 */ /* 0x001fe20000000000 */
[----:B------:R-:W-:Y:S01]  /*0340*/  ISETP.NE.AND P2, PT, R8, RZ, PT ;  /* 0x000000ff0800720c */ /* 0x000fe20003f45270 */
[----:B------:R-:W-:Y:S01]  /*0350*/  NOP ;  /* 0x0000000000007918 */ /* 0x000fe20000000000 */
[----:B------:R-:W0:Y:S01]  /*0360*/  S2R R4, SR_CTAID.X ;  /* 0x0000000000047919 */ /* 0x000e220000002500 */
[----:B------:R-:W-:Y:S01]  /*0370*/  LEA.HI R6, R6, R5, RZ, 0x2 ;  /* 0x0000000506067211 */ /* 0x000fe200078f10ff */
[----:B------:R-:W-:Y:S01]  /*0380*/  NOP ;  /* 0x0000000000007918 */ /* 0x000fe20000000000 */
[----:B-----5:R-:W-:-:S02]  /*0390*/  ISETP.NE.OR P0, PT, R0, RZ, !P0 ;  /* 0x000000ff0000720c */ /* 0x020fc40004705670 */
[----:B-1----:R-:W-:-:S04]  /*03a0*/  ISETP.NE.AND P3, PT, R2, 0x1, PT ;  /* 0x000000010200780c */ /* 0x002fc80003f65270 */
[----:B------:R-:W-:Y:S02]  /*03b0*/  P2R R0, PR, RZ, 0x8 ;  /* 0x00000008ff007803 */ /* 0x000fe40000000000 */
[----:B------:R-:W-:-:S05]  /*03c0*/  LOP3.LUT R0, R6, 0xfffffffc, RZ, 0xc0, !PT ;  /* 0xfffffffc06007812 */ /* 0x000fca00078ec0ff */
[----:B------:R-:W-:Y:S01]  /*03d0*/  VOTEU.ALL UP0, P0 ;  /* 0x00000000003f7886 */ /* 0x000fe20000000000 */
[----:B------:R-:W-:Y:S01]  /*03e0*/  IMAD.IADD R0, R5, 0x1, -R0 ;  /* 0x0000000105007824 */ /* 0x000fe200078e0a00 */
[----:B------:R-:W0:Y:S01]  /*03f0*/  @P3 LDC R17, c[0x0][0x10] ;  /* 0x00000400ff113b82 */ /* 0x000e220000000800 */
[----:B------:R-:W-:Y:S01]  /*0400*/  VOTEU.ALL UP1, P0 ;  /* 0x00000000003f7886 */ /* 0x000fe20000020000 */
[----:B--2---:R-:W-:Y:S01]  /*0410*/  @P3 IMAD.MOV.U32 R6, RZ, RZ, R3 ;  /* 0x000000ffff063224 */ /* 0x004fe200078e0003 */
[----:B------:R-:W-:Y:S01]  /*0420*/  @!UP0 UMOV UR6, 0x400 ;  /* 0x0000040000068882 */ /* 0x000fe20000000000 */
[----:B------:R-:W-:-:S04]  /*0430*/  @!UP0 UIADD3 UR4, -UR4, 0x100000, URZ ;  /* 0x0010000004048890 */ /* 0x000fc8000fffe13f */
[----:B------:R-:W-:Y:S02]  /*0440*/  @!UP0 USHF.L.U32 UR5, UR4, 0xb, URZ ;  /* 0x0000000b04058899 */ /* 0x000fe4000800063f */
[----:B------:R-:W-:Y:S01]  /*0450*/  @!UP0 USHF.L.U32 UR4, UR4, 0x1, URZ ;  /* 0x0000000104048899 */ /* 0x000fe2000800063f */
[----:B------:R-:W-:Y:S02]  /*0460*/  @P3 IMAD.MOV.U32 R7, RZ, RZ, RZ ;  /* 0x000000ffff073224 */ /* 0x000fe400078e00ff */
[----:B------:R-:W-:Y:S01]  /*0470*/  IMAD.MOV.U32 R5, RZ, RZ, RZ ;  /* 0x000000ffff057224 */ /* 0x000fe200078e00ff */
[----:B------:R-:W1:Y:S01]  /*0480*/  @!UP0 S2UR UR7, SR_CgaCtaId ;  /* 0x00000000000789c3 */ /* 0x000e620000008800 */
[----:B------:R-:W-:-:S07]  /*0490*/  @P3 IMAD.MOV.U32 R11, RZ, RZ, RZ ;  /* 0x000000ffff0b3224 */ /* 0x000fce00078e00ff */
[----:B------:R-:W2:Y:S01]  /*04a0*/  @!P3 LDC R9, c[0x0][0xc] ;  /* 0x00000300ff09bb82 */ /* 0x000ea20000000800 */
[----:B0-----:R-:W-:-:S04]  /*04b0*/  @P3 IMAD.WIDE.U32 R16, R4, R17, R6 ;  /* 0x0000001104103225 */ /* 0x001fc800078e0006 */
[----:B------:R-:W-:Y:S01]  /*04c0*/  @P3 IMAD.IADD R17, R17, 0x1, R11 ;  /* 0x0000000111113824 */ /* 0x000fe200078e020b */
[----:B-1----:R-:W-:Y:S01]  /*04d0*/  @!UP0 ULEA UR6, UR7, UR6, 0x18 ;  /* 0x0000000607068291 */ /* 0x002fe2000f8ec03f */
[----:B------:R-:W-:Y:S01]  /*04e0*/  VOTEU.ALL UP0, P0 ;  /* 0x00000000003f7886 */ /* 0x000fe20000000000 */
[----:B------:R-:W-:-:S04]  /*04f0*/  ISETP.NE.AND P0, PT, R0, 0x3, PT ;  /* 0x000000030000780c */ /* 0x000fc80003f05270 */
[----:B------:R-:W-:Y:S01]  /*0500*/  ISETP.EQ.OR P0, PT, R0, RZ, !P0 ;  /* 0x000000ff0000720c */ /* 0x000fe20004702670 */
[----:B--2---:R-:W-:-:S03]  /*0510*/  @!P3 IMAD.WIDE.U32 R6, R9, R3, R4 ;  /* 0x000000030906b225 */ /* 0x004fc600078e0004 */
[C---:B------:R-:W-:Y:S01]  /*0520*/  ISETP.EQ.AND P0, PT, R8.reuse, RZ, P0 ;  /* 0x000000ff0800720c */ /* 0x040fe20000702270 */
[----:B------:R-:W-:Y:S01]  /*0530*/  VIADD R8, R8, 0xffffffff ;  /* 0xffffffff08087836 */ /* 0x000fe20000000000 */
[----:B------:R-:W0:Y:S02]  /*0540*/  FENCE.VIEW.ASYNC.S ;  /* 0x00000000000073c6 */ /* 0x000e240000000000 */
[----:B0-----:R0:W3:Y:S01]  /*0550*/  @!UP0 SYNCS.EXCH.64 URZ, [UR6+0x60], UR4 ;  /* 0x00006004063f85b2 */ /* 0x0010e20008000100 */
[----:B------:R-:W-:Y:S01]  /*0560*/  @!P3 IMAD.MOV.U32 R16, RZ, RZ, R6 ;  /* 0x000000ffff10b224 */ /* 0x000fe200078e0006 */
[----:B------:R-:W-:Y:S01]  /*0570*/  SEL R19, RZ, 0x1, !P0 ;  /* 0x00000001ff137807 */ /* 0x000fe20004000000 */
[----:B------:R-:W-:Y:S01]  /*0580*/  @!P3 IMAD.MOV.U32 R17, RZ, RZ, R7 ;  /* 0x000000ffff11b224 */ /* 0x000fe200078e0007 */
[----:B------:R-:W-:-:S04]  /*0590*/  ISETP.GE.U32.AND P1, PT, R8, 0x2, PT ;  /* 0x000000020800780c */ /* 0x000fc80003f26070 */
[----:B------:R-:W-:Y:S01]  /*05a0*/  SEL R19, R19, 0x2, P1 ;  /* 0x0000000213137807 */ /* 0x000fe20000800000 */
[----:B------:R0:W3:Y:S01]  /*05b0*/  @!UP1 SYNCS.EXCH.64 URZ, [UR6+0x68], UR4 ;  /* 0x00006804063f95b2 */ /* 0x0000e20008000100 */
[----:B------:R-:W-:Y:S01]  /*05c0*/  NOP ;  /* 0x0000000000007918 */ /* 0x000fe20000000000 */
[----:B---34-:R-:W-:Y:S06]  /*05d0*/  BAR.SYNC.DEFER_BLOCKING 0x0 ;  /* 0x0000000000007b1d */ /* 0x018fec0000010000 */
[----:B------:R-:W-:Y:S05]  /*05e0*/  @!P2 BRA `(.L_x_3) ;  /* 0x00000098000ca947 */ /* 0x000fea0003800000 */
[----:B------:R-:W-:-:S13]  /*05f0*/  ISETP.GT.U32.AND P0, PT, R8, 0x1, PT ;  /* 0x000000010800780c */ /* 0x000fda0003f04070 */
[----:B0-----:R-:W-:Y:S05]  /*0600*/  @P0 EXIT ;  /* 0x000000000000094d */ /* 0x001fea0003800000 */
[----:B------:R-:W-:Y:S01]  /*0610*/  ULDC.64 UR4, c[0x0][0x650] ;  /* 0x0001940000047ab9 */ /* 0x000fe20000000a00 */
[----:B------:R-:W-:Y:S01]  /*0620*/  PRMT R0, RZ, 0x7610, R0 ;  /* 0x00007610ff007816 */ /* 0x000fe20000000000 */
[----:B------:R-:W-:Y:S01]  /*0630*/  IMAD.MOV.U32 R114, RZ, RZ, -0x1 ;  /* 0xffffffffff727424 */ /* 0x000fe200078e00ff */
[----:B------:R-:W-:Y:S01]  /*0640*/  ISETP.GE.U32.AND P0, PT, R16, UR4, PT ;  /* 0x0000000410007c0c */ /* 0x000fe2000bf06070 */
[----:B------:R-:W-:Y:S02]  /*0650*/  IMAD.MOV.U32 R115, RZ, RZ, -0x1 ;  /* 0xffffffffff737424 */ /* 0x000fe400078e00ff */
[----:B------:R-:W-:Y:S01]  /*0660*/  IMAD.MOV.U32 R23, RZ, RZ, -0x1 ;  /* 0xffffffffff177424 */ /* 0x000fe200078e00ff */
[----:B------:R-:W-:-:S13]  /*0670*/  ISETP.GE.U32.AND.EX P0, PT, R17, UR5, PT, P0 ;  /* 0x0000000511007c0c */ /* 0x000fda000bf06100 */
[----:B------:R-:W-:Y:S05]  /*0680*/  @P0 BRA `(.L_x_4) ;  /* 0x0000000400540947 */ /* 0x000fea0003800000 */
[----:B------:R-:W0:Y:S01]  /*0690*/  LDC.64 R14, c[0x0][0x628] ;  /* 0x00018a00ff0e7b82 */ /* 0x000e220000000a00 */
[----:B------:R-:W-:Y:S02]  /*06a0*/  IMAD.MOV.U32 R6, RZ, RZ, R16 ;  /* 0x000000ffff067224 */ /* 0x000fe400078e0010 */
[----:B------:R-:W-:-:S05]  /*06b0*/  IMAD.MOV.U32 R7, RZ, RZ, R17 ;  /* 0x000000ffff077224 */ /* 0x000fca00078e0011 */
[----:B------:R-:W1:Y:S08]  /*06c0*/  LDC R0, c[0x0][0x630] ;  /* 0x00018c00ff007b82 */ /* 0x000e700000000800 */
[----:B------:R-:W2:Y:S01]  /*06d0*/  LDC.64 R20, c[0x0][0x620] ;  /* 0x00018800ff147b82 */ /* 0x000ea20000000a00 */
[----:B0-----:R-:W-:-:S04]  /*06e0*/  ISETP.NE.U32.AND P0, PT, R14, RZ, PT ;  /* 0x000000ff0e00720c */ /* 0x001fc80003f05070 */
[----:B------:R-:W-:-:S13]  /*06f0*/  ISETP.NE.AND.EX P0, PT, R15, RZ, PT, P0 ;  /* 0x000000ff0f00720c */ /* 0x000fda0003f05300 */
[----:B-12---:R-:W-:Y:S05]  /*0700*/  @!P0 BRA `(.L_x_5) ;  /* 0x0000000000288947 */ /* 0x006fea0003800000 */
[----:B------:R-:W0:Y:S02]  /*0710*/  LDC R11, c[0x0][0x634] ;  /* 0x00018d00ff0b7b82 */ /* 0x000e240000000800 */
[----:B0-----:R-:W-:-:S05]  /*0720*/  IADD3 R11, P0, R16, R11, RZ ;  /* 0x0000000b100b7210 */ /* 0x001fca0007f1e0ff */
[----:B------:R-:W-:-:S04]  /*0730*/  IMAD.X R13, RZ, RZ, R17, P0 ;  /* 0x000000ffff0d7224 */ /* 0x000fc800000e0611 */
[----:B------:R-:W-:-:S04]  /*0740*/  IMAD.WIDE.U32 R6, R13, R14, RZ ;  /* 0x0000000e0d067225 */ /* 0x000fc800078e00ff */
[----:B------:R-:W-:-:S04]  /*0750*/  IMAD.WIDE.U32 R8, P0, R11, R15, R6 ;  /* 0x0000000f0b087225 */ /* 0x000fc80007800006 */
[----:B------:R-:W-:-:S04]  /*0760*/  IMAD.WIDE.U32 R6, R11, R14, RZ ;  /* 0x0000000e0b067225 */ /* 0x000fc800078e00ff */
[----:B------:R-:W-:Y:S01]  /*0770*/  IMAD.X R11, RZ, RZ, RZ, P0 ;  /* 0x000000ffff0b7224 */ /* 0x000fe200000e06ff */
[----:B------:R-:W-:Y:S01]  /*0780*/  IADD3 RZ, P0, R7, R8, RZ ;  /* 0x0000000807ff7210 */ /* 0x000fe20007f1e0ff */
[----:B------:R-:W-:-:S04]  /*0790*/  IMAD.MOV.U32 R10, RZ, RZ, R9 ;  /* 0x000000ffff0a7224 */ /* 0x000fc800078e0009 */
[----:B------:R-:W-:-:S08]  /*07a0*/  IMAD.WIDE.U32.X R6, R13, R15, R10, P0 ;  /* 0x0000000f0d067225 */ /* 0x000fd000000e040a */
.L_x_5:
[-CC-:B------:R-:W-:Y:S01]  /*07b0*/  SHF.R.U64 R23, R6, R0.reuse, R7.reuse ;  /* 0x0000000006177219 */ /* 0x180fe20000001207 */
[----:B------:R-:W0:Y:S01]  /*07c0*/  LDC R10, c[0x0][0x618] ;  /* 0x00018600ff0a7b82 */ /* 0x000e220000000800 */
[----:B------:R-:W-:Y:S01]  /*07d0*/  SHF.R.U32.HI R5, RZ, R0, R7 ;  /* 0x00000000ff057219 */ /* 0x000fe20000011607 */
[----:B------:R-:W-:Y:S01]  /*07e0*/  ULDC UR4, c[0x0][0x150] ;  /* 0x0000540000047ab9 */ /* 0x000fe20000000800 */
[----:B------:R-:W-:Y:S02]  /*07f0*/  IADD3 R9, P0, RZ, -R23, RZ ;  /* 0x80000017ff097210 */ /* 0x000fe40007f1e0ff */
[----:B------:R-:W-:-:S03]  /*0800*/  I2FP.F32.U32 R0, R4 ;  /* 0x0000000400007245 */ /* 0x000fc60000201000 */
[----:B------:R-:W1:Y:S01]  /*0810*/  LDC.64 R28, c[0x0][0x640] ;  /* 0x00019000ff1c7b82 */ /* 0x000e620000000a00 */
[----:B------:R-:W-:Y:S02]  /*0820*/  IMAD.X R11, RZ, RZ, ~R5, P0 ;  /* 0x000000ffff0b7224 */ /* 0x000fe400000e0e05 */
[----:B------:R-:W-:Y:S01]  /*0830*/  FMUL R0, R0, UR4 ;  /* 0x0000000400007c20 */ /* 0x000fe20008400000 */
[----:B------:R-:W-:Y:S01]  /*0840*/  IMAD.WIDE.U32 R6, R9, R20, R16 ;  /* 0x0000001409067225 */ /* 0x000fe200078e0010 */
[----:B------:R-:W-:-:S03]  /*0850*/  ULDC UR4, c[0x0][0x154] ;  /* 0x0000550000047ab9 */ /* 0x000fc60000000800 */
[----:B------:R-:W-:Y:S01]  /*0860*/  IMAD R8, R11, R20, RZ ;  /* 0x000000140b087224 */ /* 0x000fe200078e02ff */
[----:B------:R-:W2:Y:S01]  /*0870*/  LDC R5, c[0x0][0x144] ;  /* 0x00005100ff057b82 */ /* 0x000ea20000000800 */
[----:B------:R-:W3:Y:S02]  /*0880*/  F2I.U32.TRUNC.NTZ R0, R0 ;  /* 0x0000000000007305 */ /* 0x000ee4000020f000 */
[----:B------:R-:W-:-:S04]  /*0890*/  IMAD R9, R9, R21, R8 ;  /* 0x0000001509097224 */ /* 0x000fc800078e0208 */
[----:B------:R-:W-:Y:S01]  /*08a0*/  IMAD.IADD R7, R7, 0x1, R9 ;  /* 0x0000000107077824 */ /* 0x000fe200078e0209 */
[----:B------:R-:W4:Y:S01]  /*08b0*/  LDC R12, c[0x0][0x608] ;  /* 0x00018200ff0c7b82 */ /* 0x000f220000000800 */
[----:B------:R-:W-:-:S03]  /*08c0*/  IMAD.MOV.U32 R9, RZ, RZ, -0x1 ;  /* 0xffffffffff097424 */ /* 0x000fc600078e00ff */
[-CC-:B0-----:R-:W-:Y:S02]  /*08d0*/  SHF.R.U64 R20, R6, R10.reuse, R7.reuse ;  /* 0x0000000a06147219 */ /* 0x181fe40000001207 */
[----:B------:R-:W-:Y:S02]  /*08e0*/  I2FP.F32.U32 R6, R3 ;  /* 0x0000000300067245 */ /* 0x000fe40000201000 */
[----:B------:R-:W0:Y:S01]  /*08f0*/  LDC R26, c[0x0][0x658] ;  /* 0x00019600ff1a7b82 */ /* 0x000e220000000800 */
[----:B-1----:R-:W-:Y:S01]  /*0900*/  ISETP.NE.U32.AND P0, PT, R28, RZ, PT ;  /* 0x000000ff1c00720c */ /* 0x002fe20003f05070 */
[----:B---3--:R-:W-:Y:S01]  /*0910*/  IMAD.MOV R8, RZ, RZ, -R0 ;  /* 0x000000ffff087224 */ /* 0x008fe200078e0a00 */
[----:B------:R-:W-:Y:S01]  /*0920*/  SHF.R.U32.HI R7, RZ, R10, R7 ;  /* 0x0000000aff077219 */ /* 0x000fe20000011607 */
[----:B------:R-:W-:Y:S01]  /*0930*/  FMUL R6, R6, UR4 ;  /* 0x0000000406067c20 */ /* 0x000fe20008400000 */
[----:B------:R-:W-:-:S03]  /*0940*/  ISETP.NE.AND.EX P0, PT, R29, RZ, PT, P0 ;  /* 0x000000ff1d00720c */ /* 0x000fc60003f05300 */
[----:B------:R-:W1:Y:S01]  /*0950*/  LDC R14, c[0x0][0x148] ;  /* 0x00005200ff0e7b82 */ /* 0x000e620000000800 */
[----:B--2---:R-:W-:-:S07]  /*0960*/  IMAD R0, R5, R8, R4 ;  /* 0x0000000805007224 */ /* 0x004fce00078e0204 */
[----:B------:R-:W2:Y:S01]  /*0970*/  LDC R24, c[0x0][0x600] ;  /* 0x00018000ff187b82 */ /* 0x000ea20000000800 */
[-CC-:B----4-:R-:W-:Y:S02]  /*0980*/  SHF.R.U64 R30, R20, R12.reuse, R7.reuse ;  /* 0x0000000c141e7219 */ /* 0x190fe40000001207 */
[----:B------:R-:W-:Y:S01]  /*0990*/  SHF.R.U32.HI R5, RZ, R12, R7 ;  /* 0x0000000cff057219 */ /* 0x000fe20000011607 */
[----:B------:R-:W-:Y:S01]  /*09a0*/  IMAD.MOV.U32 R7, RZ, RZ, 0x1 ;  /* 0x00000001ff077424 */ /* 0x000fe200078e00ff */
[----:B------:R3:W4:Y:S03]  /*09b0*/  F2I.U32.TRUNC.NTZ R12, R6 ;  /* 0x00000006000c7305 */ /* 0x000726000020f000 */
[----:B------:R-:W1:Y:S01]  /*09c0*/  LDC R15, c[0x0][0x648] ;  /* 0x00019200ff0f7b82 */ /* 0x000e620000000800 */
[-C--:B0-----:R-:W-:Y:S02]  /*09d0*/  SHF.L.U32 R4, R9, R26.reuse, RZ ;  /* 0x0000001a09047219 */ /* 0x081fe400000006ff */
[----:B------:R-:W-:-:S02]  /*09e0*/  SHF.R.U64 R32, R30, R26, R5 ;  /* 0x0000001a1e207219 */ /* 0x000fc40000001205 */
[----:B------:R-:W-:Y:S02]  /*09f0*/  LOP3.LUT R11, RZ, R4, RZ, 0x33, !PT ;  /* 0x00000004ff0b7212 */ /* 0x000fe400078e33ff */
[-C--:B------:R-:W-:Y:S01]  /*0a00*/  SHF.R.U32.HI R5, RZ, R26.reuse, R5 ;  /* 0x0000001aff057219 */ /* 0x080fe20000011605 */
[----:B------:R-:W0:Y:S01]  /*0a10*/  LDC R21, c[0x0][0x638] ;  /* 0x00018e00ff157b82 */ /* 0x000e220000000800 */
[----:B------:R-:W-:Y:S01]  /*0a20*/  SHF.L.U32 R10, R7, R26, RZ ;  /* 0x0000001a070a7219 */ /* 0x000fe200000006ff */
[----:B------:R-:W-:-:S06]  /*0a30*/  IMAD.MOV.U32 R4, RZ, RZ, R32 ;  /* 0x000000ffff047224 */ /* 0x000fcc00078e0020 */
[----:B------:R-:W0:Y:S01]  /*0a40*/  LDC R114, c[0x0][0x610] ;  /* 0x00018400ff727b82 */ /* 0x000e220000000800 */
[----:B---34-:R-:W-:Y:S05]  /*0a50*/  @!P0 BRA `(.L_x_6) ;  /* 0x0000000000288947 */ /* 0x018fea0003800000 */
[----:B------:R-:W3:Y:S02]  /*0a60*/  LDC R9, c[0x0][0x64c] ;  /* 0x00019300ff097b82 */ /* 0x000ee40000000800 */
[----:B---3--:R-:W-:-:S05]  /*0a70*/  IADD3 R9, P0, R32, R9, RZ ;  /* 0x0000000920097210 */ /* 0x008fca0007f1e0ff */
        /* <DEDUP_REMOVED lines=8> */
.L_x_6:
[----:B-1----:R-:W-:Y:S01]  /*0b00*/  SHF.R.U64 R4, R4, R15, R5 ;  /* 0x0000000f04047219 */ /* 0x002fe20000001205 */
[----:B--2---:R-:W-:Y:S01]  /*0b10*/  VIADD R5, R24, 0xffffffff ;  /* 0xffffffff18057836 */ /* 0x004fe20000000000 */
[----:B------:R-:W-:Y:S01]  /*0b20*/  LOP3.LUT R11, R30, R11, RZ, 0xc0, !PT ;  /* 0x0000000b1e0b7212 */ /* 0x000fe200078ec0ff */
[----:B------:R-:W-:Y:S02]  /*0b30*/  IMAD.MOV R12, RZ, RZ, -R12 ;  /* 0x000000ffff0c7224 */ /* 0x000fe400078e0a0c */
[----:B------:R-:W-:Y:S01]  /*0b40*/  IMAD.MOV R6, RZ, RZ, -R4 ;  /* 0x000000ffff067224 */ /* 0x000fe200078e0a04 */
[----:B------:R-:W-:Y:S01]  /*0b50*/  LOP3.LUT R5, R20, R5, RZ, 0xc0, !PT ;  /* 0x0000000514057212 */ /* 0x000fe200078ec0ff */
[----:B------:R-:W-:Y:S02]  /*0b60*/  @P3 IMAD R0, R14, R12, R3 ;  /* 0x0000000c0e003224 */ /* 0x000fe400078e0203 */
[----:B------:R-:W-:Y:S02]  /*0b70*/  IMAD R11, R10, R4, R11 ;  /* 0x000000040a0b7224 */ /* 0x000fe400078e020b */
[----:B0-----:R-:W-:-:S02]  /*0b80*/  IMAD R3, R6, R21, R32 ;  /* 0x0000001506037224 */ /* 0x001fc400078e0220 */
[----:B------:R-:W-:Y:S02]  /*0b90*/  IMAD R114, R11, R114, R0 ;  /* 0x000000720b727224 */ /* 0x000fe400078e0200 */
[----:B------:R-:W-:Y:S02]  /*0ba0*/  IMAD R3, R3, R24, R5 ;  /* 0x0000001803037224 */ /* 0x000fe400078e0205 */
[----:B------:R-:W-:-:S03]  /*0bb0*/  IMAD.MOV.U32 R0, RZ, RZ, 0x1 ;  /* 0x00000001ff007424 */ /* 0x000fc600078e00ff */
[----:B------:R-:W-:Y:S02]  /*0bc0*/  SEL R115, R3, R114, !P3 ;  /* 0x0000007203737207 */ /* 0x000fe40005800000 */
[----:B------:R-:W-:-:S07]  /*0bd0*/  SEL R114, R114, R3, !P3 ;  /* 0x0000000372727207 */ /* 0x000fce0005800000 */
.L_x_4:
[----:B------:R-:W-:-:S08]  /*0be0*/  NOP ;  /* 0x0000000000007918 */ /* 0x000fd00000000000 */
[----:B------:R-:W0:Y:S02]  /*0bf0*/  USETMAXREG.TRY_ALLOC.CTAPOOL UP0, 0xe8 ;  /* 0x000000e8000079c8 */ /* 0x000e240008000600 */
[----:B0-----:R-:W-:-:S13]  /*0c00*/  PLOP3.LUT P0, PT, PT, PT, UP0, 0x80, 0x0 ;  /* 0x000000000000781c */ /* 0x001fda0003f0f008 */
[----:B------:R-:W-:Y:S05]  /*0c10*/  @!P0 BRA `(.L_x_4) ;  /* 0xfffffffc00f08947 */ /* 0x000fea000383ffff */
[----:B------:R-:W-:Y:S01]  /*0c20*/  ULDC.64 UR4, c[0x0][0x598] ;  /* 0x0001660000047ab9 */ /* 0x000fe20000000a00 */
[----:B------:R-:W-:Y:S01]  /*0c30*/  ULDC.64 UR46, c[0x0][0x208] ;  /* 0x00008200002e7ab9 */ /* 0x000fe20000000a00 */
[----:B------:R-:W-:-:S04]  /*0c40*/  ISETP.NE.U32.AND P0, PT, RZ, UR4, PT ;  /* 0x00000004ff007c0c */ /* 0x000fc8000bf05070 */
[----:B------:R-:W-:-:S13]  /*0c50*/  ISETP.NE.AND.EX P0, PT, RZ, UR5, PT, P0 ;  /* 0x00000005ff007c0c */ /* 0x000fda000bf05300 */
[----:B------:R-:W-:Y:S05]  /*0c60*/  @!P0 BRA `(.L_x_7) ;  /* 0x00000000001c8947 */ /* 0x000fea0003800000 */
[----:B------:R-:W0:Y:S02]  /*0c70*/  LDC.64 R4, c[0x0][0x598] ;  /* 0x00016600ff047b82 */ /* 0x000e240000000a00 */
[----:B0-----:R-:W2:Y:S02]  /*0c80*/  LDG.E.64 R4, desc[UR46][R4.64] ;  /* 0x0000002e04047981 */ /* 0x001ea4000c1e1b00 */
[----:B--2---:R-:W-:-:S04]  /*0c90*/  ISETP.NE.U32.AND P0, PT, R4, RZ, PT ;  /* 0x000000ff0400720c */ /* 0x004fc80003f05070 */
[----:B------:R-:W-:-:S13]  /*0ca0*/  ISETP.NE.AND.EX P0, PT, R5, RZ, PT, P0 ;  /* 0x000000ff0500720c */ /* 0x000fda0003f05300 */
[----:B------:R-:W-:Y:S05]  /*0cb0*/  @!P0 BRA `(.L_x_7) ;  /* 0x0000000000088947 */ /* 0x000fea0003800000 */
[----:B------:R0:W5:Y:S01]  /*0cc0*/  LD.E R112, desc[UR46][R4.64] ;  /* 0x0000002e04707980 */ /* 0x000162000c101900 */
[----:B------:R-:W-:Y:S05]  /*0cd0*/  BRA `(.L_x_8) ;  /* 0x0000000000247947 */ /* 0x000fea0003800000 */
.L_x_7:
[----:B------:R-:W-:Y:S02]  /*0ce0*/  ULDC.64 UR4, c[0x0][0x588] ;  /* 0x0001620000047ab9 */ /* 0x000fe40000000a00 */
[----:B------:R-:W-:-:S04]  /*0cf0*/  ISETP.NE.U32.AND P0, PT, RZ, UR4, PT ;  /* 0x00000004ff007c0c */ /* 0x000fc8000bf05070 */
[----:B------:R-:W-:-:S13]  /*0d00*/  ISETP.NE.AND.EX P0, PT, RZ, UR5, PT, P0 ;  /* 0x00000005ff007c0c */ /* 0x000fda000bf05300 */
[----:B------:R-:W-:Y:S05]  /*0d10*/  @!P0 BRA `(.L_x_9) ;  /* 0x00000000000c8947 */ /* 0x000fea0003800000 */
[----:B------:R-:W0:Y:S02]  /*0d20*/  LDC.64 R112, c[0x0][0x588] ;  /* 0x00016200ff707b82 */ /* 0x000e240000000a00 */
[----:B0-----:R1:W5:Y:S01]  /*0d30*/  LDG.E R112, desc[UR46][R112.64] ;  /* 0x0000002e70707981 */ /* 0x001362000c1e1900 */
[----:B------:R-:W-:Y:S05]  /*0d40*/  BRA `(.L_x_8) ;  /* 0x0000000000087947 */ /* 0x000fea0003800000 */
.L_x_9:
[----:B------:R-:W-:Y:S02]  /*0d50*/  ULDC UR4, c[0x0][0x580] ;  /* 0x0001600000047ab9 */ /* 0x000fe40000000800 */
[----:B------:R-:W-:-:S07]  /*0d60*/  IMAD.U32 R112, RZ, RZ, UR4 ;  /* 0x00000004ff707e24 */ /* 0x000fce000f8e00ff */
.L_x_8:
[----:B------:R-:W-:Y:S02]  /*0d70*/  ULDC.64 UR4, c[0x0][0x5a0] ;  /* 0x0001680000047ab9 */ /* 0x000fe40000000a00 */
[----:B------:R-:W-:-:S04]  /*0d80*/  ISETP.NE.U32.AND P0, PT, RZ, UR4, PT ;  /* 0x00000004ff007c0c */ /* 0x000fc8000bf05070 */
[----:B------:R-:W-:-:S13]  /*0d90*/  ISETP.NE.AND.EX P0, PT, RZ, UR5, PT, P0 ;  /* 0x00000005ff007c0c */ /* 0x000fda000bf05300 */
[----:B------:R-:W-:Y:S05]  /*0da0*/  @!P0 BRA `(.L_x_10) ;  /* 0x00000000001c8947 */ /* 0x000fea0003800000 */
[----:B0-----:R-:W0:Y:S02]  /*0db0*/  LDC.64 R4, c[0x0][0x5a0] ;  /* 0x00016800ff047b82 */ /* 0x001e240000000a00 */
[----:B0-----:R-:W2:Y:S02]  /*0dc0*/  LDG.E.64 R4, desc[UR46][R4.64] ;  /* 0x0000002e04047981 */ /* 0x001ea4000c1e1b00 */
[----:B--2---:R-:W-:-:S04]  /*0dd0*/  ISETP.NE.U32.AND P0, PT, R4, RZ, PT ;  /* 0x000000ff0400720c */ /* 0x004fc80003f05070 */
[----:B------:R-:W-:-:S13]  /*0de0*/  ISETP.NE.AND.EX P0, PT, R5, RZ, PT, P0 ;  /* 0x000000ff0500720c */ /* 0x000fda0003f05300 */
[----:B------:R-:W-:Y:S05]  /*0df0*/  @!P0 BRA `(.L_x_10) ;  /* 0x0000000000088947 */ /* 0x000fea0003800000 */
[----:B-1----:R0:W5:Y:S01]  /*0e00*/  LD.E R113, desc[UR46][R4.64] ;  /* 0x0000002e04717980 */ /* 0x002162000c101900 */
[----:B------:R-:W-:Y:S05]  /*0e10*/  BRA `(.L_x_11) ;  /* 0x0000000000247947 */ /* 0x000fea0003800000 */
.L_x_10:
[----:B------:R-:W-:Y:S02]  /*0e20*/  ULDC.64 UR4, c[0x0][0x590] ;  /* 0x0001640000047ab9 */ /* 0x000fe40000000a00 */
[----:B------:R-:W-:-:S04]  /*0e30*/  ISETP.NE.U32.AND P0, PT, RZ, UR4, PT ;  /* 0x00000004ff007c0c */ /* 0x000fc8000bf05070 */
[----:B------:R-:W-:-:S13]  /*0e40*/  ISETP.NE.AND.EX P0, PT, RZ, UR5, PT, P0 ;  /* 0x00000005ff007c0c */ /* 0x000fda000bf05300 */
[----:B------:R-:W-:Y:S05]  /*0e50*/  @!P0 BRA `(.L_x_12) ;  /* 0x00000000000c8947 */ /* 0x000fea0003800000 */
[----:B0-----:R-:W1:Y:S02]  /*0e60*/  LDC.64 R4, c[0x0][0x590] ;  /* 0x00016400ff047b82 */ /* 0x001e640000000a00 */
[----:B-1----:R1:W5:Y:S01]  /*0e70*/  LDG.E R113, desc[UR46][R4.64] ;  /* 0x0000002e04717981 */ /* 0x002362000c1e1900 */
[----:B------:R-:W-:Y:S05]  /*0e80*/  BRA `(.L_x_11) ;  /* 0x0000000000087947 */ /* 0x000fea0003800000 */
.L_x_12:
[----:B------:R-:W-:Y:S02]  /*0e90*/  ULDC UR4, c[0x0][0x584] ;  /* 0x0001610000047ab9 */ /* 0x000fe40000000800 */
[----:B-1----:R-:W-:-:S07]  /*0ea0*/  IMAD.U32 R113, RZ, RZ, UR4 ;  /* 0x00000004ff717e24 */ /* 0x002fce000f8e00ff */
.L_x_11:
[----:B------:R-:W-:-:S13]  /*0eb0*/  LOP3.LUT P0, RZ, R0, 0xff, RZ, 0xc0, !PT ;  /* 0x000000ff00ff7812 */ /* 0x000fda000780c0ff */
[----:B------:R-:W-:Y:S05]  /*0ec0*/  @!P0 EXIT ;  /* 0x000000000000894d */ /* 0x000fea0003800000 */
[----:B------:R-:W-:Y:S01]  /*0ed0*/  ULDC UR4, c[0x0][0x28c] ;  /* 0x0000a30000047ab9 */ /* 0x000fe20000000800 */
[----:B------:R-:W-:Y:S01]  /*0ee0*/  LOP3.LUT R116, R19, 0x1, RZ, 0xfc, !PT ;  /* 0x0000000113747812 */ /* 0x000fe200078efcff */
[----:B------:R-:W-:Y:S01]  /*0ef0*/  UIADD3 UR4, UR4, 0x3f, URZ ;  /* 0x0000003f04047890 */ /* 0x000fe2000fffe03f */
[----:B------:R-:W-:Y:S01]  /*0f00*/  UMOV UR36, URZ ;  /* 0x0000003f00247c82 */ /* 0x000fe20008000000 */
[----:B------:R-:W-:Y:S02]  /*0f10*/  UMOV UR37, URZ ;  /* 0x0000003f00257c82 */ /* 0x000fe40008000000 */
[----:B------:R-:W-:-:S04]  /*0f20*/  USHF.R.S32.HI UR5, URZ, 0x1f, UR4 ;  /* 0x0000001f3f057899 */ /* 0x000fc80008011404 */
[----:B------:R-:W-:-:S04]  /*0f30*/  ULEA.HI UR5, UR5, UR4, URZ, 0x6 ;  /* 0x0000000405057291 */ /* 0x000fc8000f8f303f */
[----:B------:R-:W-:-:S12]  /*0f40*/  USHF.R.S32.HI UR38, URZ, 0x6, UR5 ;  /* 0x000000063f267899 */ /* 0x000fd80008011405 */
.L_x_206:
[----:B------:R-:W-:Y:S01]  /*0f50*/  LOP3.LUT R0, R18, 0x80, RZ, 0xc0, !PT ;  /* 0x0000008012007812 */ /* 0x000fe200078ec0ff */
[----:B--2---:R-:W2:Y:S01]  /*0f60*/  S2UR UR6, SR_CgaCtaId ;  /* 0x00000000000679c3 */ /* 0x004ea20000008800 */
[----:B------:R-:W-:Y:S02]  /*0f70*/  UMOV UR39, 0x400 ;  /* 0x0000040000277882 */ /* 0x000fe40000000000 */
[----:B------:R-:W-:-:S06]  /*0f80*/  SHF.R.U32.HI R0, RZ, 0x7, R0 ;  /* 0x00000007ff007819 */ /* 0x000fcc0000011600 */
[----:B---3--:R-:W3:Y:S01]  /*0f90*/  SHFL.IDX PT, R0, R0, RZ, 0x1f ;  /* 0x00001fff00007589 */ /* 0x008ee200000e0000 */
[----:B--2---:R-:W-:Y:S01]  /*0fa0*/  ULEA UR39, UR6, UR39, 0x18 ;  /* 0x0000002706277291 */ /* 0x004fe2000f8ec03f */
[----:B---3--:R-:W-:-:S13]  /*0fb0*/  R2UR UR4, R0 ;  /* 0x00000000000472ca */ /* 0x008fda00000e0000 */
[----:B------:R-:W-:-:S04]  /*0fc0*/  ULEA.HI UR5, UR4, UR4, URZ, 0x1 ;  /* 0x0000000404057291 */ /* 0x000fc8000f8f083f */
[----:B------:R-:W-:-:S04]  /*0fd0*/  ULOP3.LUT UR5, UR5, 0x7fffe, URZ, 0xc0, !UPT ;  /* 0x0007fffe05057892 */ /* 0x000fc8000f8ec03f */
[----:B------:R-:W-:-:S03]  /*0fe0*/  UIADD3 UR5, UR4, -UR5, URZ ;  /* 0x8000000504057290 */ /* 0x000fc6000fffe03f */
[----:B------:R-:W-:Y:S01]  /*0ff0*/  ULDC UR4, c[0x0][0x28c] ;  /* 0x0000a30000047ab9 */ /* 0x000fe20000000800 */
[----:B------:R-:W-:Y:S01]  /*1000*/  ULEA UR5, UR5, UR39, 0xd ;  /* 0x0000002705057291 */ /* 0x000fe2000f8e683f */
[----:B------:R-:W-:-:S03]  /*1010*/  ISETP.LT.AND P0, PT, RZ, UR4, PT ;  /* 0x00000004ff007c0c */ /* 0x000fc6000bf01270 */
[----:B------:R-:W-:-:S04]  /*1020*/  UIADD3 UR5, UR5, 0x100, URZ ;  /* 0x0000010005057890 */ /* 0x000fc8000fffe03f */
[----:B------:R-:W-:-:S04]  /*1030*/  USHF.R.U32.HI UR5, URZ, 0x4, UR5 ;  /* 0x000000043f057899 */ /* 0x000fc80008011605 */
[----:B------:R-:W-:Y:S02]  /*1040*/  ULOP3.LUT UR40, UR5, 0x3fff, URZ, 0xc0, !UPT ;  /* 0x00003fff05287892 */ /* 0x000fe4000f8ec03f */
[----:B-1--45:R-:W-:Y:S10]  /*1050*/  @P0 BRA `(.L_x_13) ;  /* 0x0000000000400947 */ /* 0x032ff40003800000 */
[----:B------:R-:W-:Y:S01]  /*1060*/  MOV R0, 0x0 ;  /* 0x0000000000007802 */ /* 0x000fe20000000f00 */
[----:B------:R-:W-:Y:S01]  /*1070*/  ULDC.64 UR4, c[0x4][0x68] ;  /* 0x01001a0000047ab9 */ /* 0x000fe20000000a00 */
[----:B------:R-:W-:Y:S01]  /*1080*/  ULDC.64 UR6, c[0x4][0x8] ;  /* 0x0100020000067ab9 */ /* 0x000fe20000000a00 */
[----:B01----:R-:W-:Y:S01]  /*1090*/  IMAD.U32 R4, RZ, RZ, UR4 ;  /* 0x00000004ff047e24 */ /* 0x003fe2000f8e00ff */
[----:B------:R0:W1:Y:S01]  /*10a0*/  LDC.64 R14, c[0x4][R0] ;  /* 0x01000000000e7b82 */ /* 0x0000620000000a00 */
[----:B------:R-:W-:Y:S01]  /*10b0*/  IMAD.U32 R5, RZ, RZ, UR5 ;  /* 0x00000005ff057e24 */ /* 0x000fe2000f8e00ff */
[----:B------:R-:W-:Y:S01]  /*10c0*/  ULDC.64 UR4, c[0x4][0x70] ;  /* 0x01001c0000047ab9 */ /* 0x000fe20000000a00 */
[----:B------:R-:W-:Y:S02]  /*10d0*/  IMAD.U32 R10, RZ, RZ, UR6 ;  /* 0x00000006ff0a7e24 */ /* 0x000fe4000f8e00ff */
[----:B------:R-:W-:Y:S02]  /*10e0*/  IMAD.U32 R6, RZ, RZ, UR4 ;  /* 0x00000004ff067e24 */ /* 0x000fe4000f8e00ff */
[----:B------:R-:W-:-:S02]  /*10f0*/  IMAD.U32 R7, RZ, RZ, UR5 ;  /* 0x00000005ff077e24 */ /* 0x000fc4000f8e00ff */
[----:B------:R-:W-:Y:S02]  /*1100*/  IMAD.U32 R11, RZ, RZ, UR7 ;  /* 0x00000007ff0b7e24 */ /* 0x000fe4000f8e00ff */
[----:B------:R-:W-:Y:S02]  /*1110*/  IMAD.MOV.U32 R8, RZ, RZ, 0x1e1 ;  /* 0x000001e1ff087424 */ /* 0x000fe400078e00ff */
[----:B------:R-:W-:Y:S02]  /*1120*/  IMAD.MOV.U32 R12, RZ, RZ, 0x1 ;  /* 0x00000001ff0c7424 */ /* 0x000fe400078e00ff */
[----:B0-----:R-:W-:-:S07]  /*1130*/  IMAD.MOV.U32 R13, RZ, RZ, RZ ;  /* 0x000000ffff0d7224 */ /* 0x001fce00078e00ff */
[----:B------:R-:W-:-:S07]  /*1140*/  LEPC R20, `(.L_x_13) ;  /* 0x000000001014794e */ /* 0x000fce0000000000 */
[----:B-1---5:R-:W-:Y:S05]  /*1150*/  CALL.ABS.NOINC R14 ;  /* 0x000000000e007343 */ /* 0x022fea0003c00000 */
.L_x_13:
[----:B------:R-:W-:-:S13]  /*1160*/  ISETP.NE.AND P0, PT, R116, 0x3, PT ;  /* 0x000000037400780c */ /* 0x000fda0003f05270 */
[----:B------:R-:W-:Y:S05]  /*1170*/  @!P0 BRA `(.L_x_14) ;  /* 0x0000000000048947 */ /* 0x000fea0003800000 */
[----:B------:R-:W-:Y:S01]  /*1180*/  BPT.TRAP 0x1 ;  /* 0x000000040000795c */ /* 0x000fe20000300000 */
.L_x_14:
[----:B------:R-:W-:Y:S02]  /*1190*/  IMAD.U32 R3, RZ, RZ, UR37 ;  /* 0x00000025ff037e24 */ /* 0x000fe4000f8e00ff */
[----:B------:R-:W-:-:S03]  /*11a0*/  IMAD.U32 R0, RZ, RZ, UR36 ;  /* 0x00000024ff007e24 */ /* 0x000fc6000f8e00ff */
[----:B------:R-:W-:Y:S02]  /*11b0*/  LEA R3, R3, UR39, 0x3 ;  /* 0x0000002703037c11 */ /* 0x000fe4000f8e18ff */
[----:B------:R-:W-:-:S04]  /*11c0*/  SHF.L.U32 R0, R0, 0x1f, RZ ;  /* 0x0000001f00007819 */ /* 0x000fc800000006ff */
[----:B------:R2:W3:Y:S01]  /*11d0*/  SYNCS.PHASECHK.TRANS64.TRYWAIT P1, [R3+URZ], R0 ;  /* 0x00000000030075a7 */ /* 0x0004e2000802017f */
[----:B------:R-:W-:Y:S05]  /*11e0*/  @!P0 BRA `(.L_x_15) ;  /* 0x0000000000048947 */ /* 0x000fea0003800000 */
[----:B------:R-:W-:Y:S01]  /*11f0*/  BPT.TRAP 0x1 ;  /* 0x000000040000795c */ /* 0x000fe20000300000 */
.L_x_15:
[----:B---3--:R-:W-:Y:S05]  /*1200*/  @P1 BRA `(.L_x_16) ;  /* 0x0000000000081947 */ /* 0x008fea0003800000 */
[----:B------:R-:W3:Y:S02]  /*1210*/  SYNCS.PHASECHK.TRANS64.TRYWAIT P1, [R3+URZ], R0 ;  /* 0x00000000030075a7 */ /* 0x000ee4000802017f */
[----:B---3--:R-:W-:Y:S05]  /*1220*/  @!P1 BRA `(.L_x_17) ;  /* 0x000000a000ac9947 */ /* 0x008fea0003800000 */
.L_x_16:
[----:B------:R-:W-:-:S04]  /*1230*/  UISETP.LT.AND UP0, UPT, UR38, 0x1, UPT ;  /* 0x000000012600788c */ /* 0x000fc8000bf01270 */
[----:B------:R-:W-:-:S06]  /*1240*/  USEL UR4, UR38, 0x1, UP0 ;  /* 0x0000000126047887 */ /* 0x000fcc0008000000 */
[----:B--23--:R-:W-:Y:S01]  /*1250*/  IMAD.U32 R0, RZ, RZ, UR4 ;  /* 0x00000004ff007e24 */ /* 0x00cfe2000f8e00ff */
[----:B------:R-:W-:Y:S05]  /*1260*/  WARPSYNC.ALL ;  /* 0x0000000000007948 */ /* 0x000fea0003800000 */
[----:B------:R-:W-:-:S04]  /*1270*/  IADD3 R0, -R0, UR38, RZ ;  /* 0x0000002600007c10 */ /* 0x000fc8000fffe1ff */
[----:B------:R-:W-:Y:S01]  /*1280*/  ISETP.GE.AND P1, PT, R0, 0x1, PT ;  /* 0x000000010000780c */ /* 0x000fe20003f26270 */
[----:B------:R-:W-:Y:S01]  /*1290*/  UIADD3 UR5, UR39, 0x14100, URZ ;  /* 0x0001410027057890 */ /* 0x000fe2000fffe03f */
[----:B------:R-:W-:Y:S01]  /*12a0*/  WARPGROUP.ARRIVE ;  /* 0x00000000000079c5 */ /* 0x000fe20000000000 */
[----:B------:R-:W-:Y:S02]  /*12b0*/  ULOP3.LUT UR4, UR40, 0x10000, URZ, 0xfc, !UPT ;  /* 0x0001000028047892 */ /* 0x000fe4000f8efc3f */
[----:B------:R-:W-:Y:S02]  /*12c0*/  USHF.R.U32.HI UR5, URZ, 0x4, UR5 ;  /* 0x000000043f057899 */ /* 0x000fe40008011605 */
[----:B------:R-:W-:Y:S02]  /*12d0*/  ULEA UR44, UR37, UR4, 0xa ;  /* 0x00000004252c7291 */ /* 0x000fe4000f8e503f */
[----:B------:R-:W-:Y:S01]  /*12e0*/  ULOP3.LUT UR5, UR5, 0x3fff, URZ, 0xc0, !UPT ;  /* 0x00003fff05057892 */ /* 0x000fe2000f8ec03f */
[----:B------:R-:W-:Y:S01]  /*12f0*/  UMOV UR9, 0x40000040 ;  /* 0x4000004000097882 */ /* 0x000fe20000000000 */
[----:B------:R-:W-:-:S02]  /*1300*/  UMOV UR11, 0x40000040 ;  /* 0x40000040000b7882 */ /* 0x000fc40000000000 */
[----:B------:R-:W-:Y:S01]  /*1310*/  ULOP3.LUT UR5, UR5, 0x10000, URZ, 0xfc, !UPT ;  /* 0x0001000005057892 */ /* 0x000fe2000f8efc3f */
[----:B------:R-:W-:Y:S01]  /*1320*/  UMOV UR8, UR44 ;  /* 0x0000002c00087c82 */ /* 0x000fe20008000000 */
[----:B------:R-:W-:Y:S02]  /*1330*/  UMOV UR13, UR9 ;  /* 0x00000009000d7c82 */ /* 0x000fe40008000000 */
[----:B------:R-:W-:Y:S01]  /*1340*/  UIMAD UR6, UR37, 0x580, UR5 ;  /* 0x00000580250678a4 */ /* 0x000fe2000f8e0205 */
[----:B------:R-:W-:Y:S01]  /*1350*/  UMOV UR12, UR8 ;  /* 0x00000008000c7c82 */ /* 0x000fe20008000000 */
[----:B------:R-:W-:Y:S02]  /*1360*/  UMOV UR15, 0x40000040 ;  /* 0x40000040000f7882 */ /* 0x000fe40000000000 */
[----:B------:R-:W-:Y:S02]  /*1370*/  UIADD3 UR7, UR6, 0x80, URZ ;  /* 0x0000008006077890 */ /* 0x000fe4000fffe03f */
[----:B------:R-:W-:-:S02]  /*1380*/  UIADD3 UR14, UR6, 0x100, URZ ;  /* 0x00000100060e7890 */ /* 0x000fc4000fffe03f */
[----:B------:R-:W-:Y:S01]  /*1390*/  UMOV UR10, UR6 ;  /* 0x00000006000a7c82 */ /* 0x000fe20008000000 */
[----:B------:R-:W-:Y:S01]  /*13a0*/  UIADD3 UR18, UR6, 0x180, URZ ;  /* 0x0000018006127890 */ /* 0x000fe2000fffe03f */
[----:B------:R-:W-:Y:S01]  /*13b0*/  HGMMA.64x16x16.F32 R104, gdesc[UR8], RZ, !UPT, gsb0 ;  /* 0x00200000086879f0 */ /* 0x000fe2000c0008ff */
[----:B------:R-:W-:Y:S01]  /*13c0*/  UMOV UR10, UR7 ;  /* 0x00000007000a7c82 */ /* 0x000fe20008000000 */
[----:B------:R-:W-:Y:S01]  /*13d0*/  UMOV UR11, 0x40000040 ;  /* 0x40000040000b7882 */ /* 0x000fe20000000000 */
[----:B------:R-:W-:Y:S01]  /*13e0*/  UMOV UR16, UR8 ;  /* 0x0000000800107c82 */ /* 0x000fe20008000000 */
[----:B------:R-:W-:Y:S01]  /*13f0*/  UMOV UR17, UR9 ;  /* 0x0000000900117c82 */ /* 0x000fe20008000000 */
[----:B------:R-:W-:Y:S01]  /*1400*/  UMOV UR19, 0x40000040 ;  /* 0x4000004000137882 */ /* 0x000fe20000000000 */
[----:B------:R-:W-:Y:S01]  /*1410*/  UIADD3 UR22, UR6, 0x200, URZ ;  /* 0x0000020006167890 */ /* 0x000fe2000fffe03f */
        /* <DEDUP_REMOVED lines=20> */
[----:B------:R-:W-:-:S02]  /*1560*/  WARPGROUP.DEPBAR.LE gsb0, 0x0 ;  /* 0x00008000000079c5 */ /* 0x000fc40000010000 */
[----:B------:R-:W-:-:S06]  /*1570*/  WARPGROUP.ARRIVE ;  /* 0x00000000000079c5 */ /* 0x000fcc0000000000 */
[----:B------:R-:W-:Y:S01]  /*1580*/  HGMMA.64x16x16.F32 R96, gdesc[UR8], RZ, !UPT, gsb0 ;  /* 0x00200000086079f0 */ /* 0x000fe2000c0008ff */
[----:B------:R-:W-:Y:S01]  /*1590*/  UIADD3 UR10, UR6, 0x480, URZ ;  /* 0x00000480060a7890 */ /* 0x000fe2000fffe03f */
[----:B------:R-:W-:Y:S01]  /*15a0*/  UMOV UR11, 0x40000040 ;  /* 0x40000040000b7882 */ /* 0x000fe20000000000 */
[----:B------:R-:W-:Y:S02]  /*15b0*/  WARPGROUP.DEPBAR.LE gsb0, 0x0 ;  /* 0x00008000000079c5 */ /* 0x000fe40000010000 */
        /* <DEDUP_REMOVED lines=37> */
[----:B------:R-:W-:Y:S01]  /*1810*/  UMOV UR10, UR7 ;  /* 0x00000007000a7c82 */ /* 0x000fe20008000000 */
[----:B------:R-:W-:Y:S01]  /*1820*/  UMOV UR11, 0x40000040 ;  /* 0x40000040000b7882 */ /* 0x000fe20000000000 */
[----:B------:R-:W-:Y:S01]  /*1830*/  UIADD3 UR7, UR6, 0x82, URZ ;  /* 0x0000008206077890 */ /* 0x000fe2000fffe03f */
[----:B------:R-:W-:Y:S02]  /*1840*/  WARPGROUP.DEPBAR.LE gsb0, 0x0 ;  /* 0x00008000000079c5 */ /* 0x000fe40000010000 */
[----:B------:R-:W-:-:S06]  /*1850*/  WARPGROUP.ARRIVE ;  /* 0x00000000000079c5 */ /* 0x000fcc0000000000 */
[----:B------:R-:W-:Y:S01]  /*1860*/  HGMMA.64x16x16.F32 R24, gdesc[UR8], RZ, !UPT, gsb0 ;  /* 0x00200000081879f0 */ /* 0x000fe2000c0008ff */
[----:B------:R-:W-:Y:S02]  /*1870*/  UIADD3 UR8, UR44, 0x2, URZ ;  /* 0x000000022c087890 */ /* 0x000fe4000fffe03f */
[----:B------:R-:W-:Y:S01]  /*1880*/  UIADD3 UR10, UR6, 0x2, URZ ;  /* 0x00000002060a7890 */ /* 0x000fe2000fffe03f */
[----:B------:R-:W-:Y:S01]  /*1890*/  UMOV UR9, 0x40000040 ;  /* 0x4000004000097882 */ /* 0x000fe20000000000 */
[----:B------:R-:W-:Y:S01]  /*18a0*/  UMOV UR11, 0x40000040 ;  /* 0x40000040000b7882 */ /* 0x000fe20000000000 */
[----:B------:R-:W-:Y:S02]  /*18b0*/  UMOV UR13, UR9 ;  /* 0x00000009000d7c82 */ /* 0x000fe40008000000 */
[----:B------:R-:W-:Y:S01]  /*18c0*/  UMOV UR12, UR8 ;  /* 0x00000008000c7c82 */ /* 0x000fe20008000000 */
        /* <DEDUP_REMOVED lines=12> */
[----:B------:R-:W-:-:S02]  /*1990*/  WARPGROUP.DEPBAR.LE gsb0, 0x0 ;  /* 0x00008000000079c5 */ /* 0x000fc40000010000 */
[----:B------:R-:W-:-:S06]  /*19a0*/  WARPGROUP.ARRIVE ;  /* 0x00000000000079c5 */ /* 0x000fcc0000000000 */
[----:B------:R-:W-:Y:S01]  /*19b0*/  HGMMA.64x16x16.F32 R104, gdesc[UR8], R104, gsb0 ;  /* 0x00200000086879f0 */ /* 0x000fe20008000868 */
[----:B------:R-:W-:Y:S01]  /*19c0*/  UMOV UR10, UR7 ;  /* 0x00000007000a7c82 */ /* 0x000fe20008000000 */
[----:B------:R-:W-:Y:S01]  /*19d0*/  UMOV UR11, 0x40000040 ;  /* 0x40000040000b7882 */ /* 0x000fe20000000000 */
[----:B------:R-:W-:Y:S01]  /*19e0*/  UIADD3 UR7, UR6, 0x502, URZ ;  /* 0x0000050206077890 */ /* 0x000fe2000fffe03f */
[----:B------:R-:W-:Y:S02]  /*19f0*/  WARPGROUP.DEPBAR.LE gsb0, 0x0 ;  /* 0x00008000000079c5 */ /* 0x000fe40000010000 */
[----:B------:R-:W-:-:S06]  /*1a00*/  WARPGROUP.ARRIVE ;  /* 0x00000000000079c5 */ /* 0x000fcc0000000000 */
[----:B------:R-:W-:Y:S01]  /*1a10*/  HGMMA.64x16x16.F32 R96, gdesc[UR8], R96, gsb0 ;  /* 0x00200000086079f0 */ /* 0x000fe20008000860 */
[----:B------:R-:W-:Y:S01]  /*1a20*/  UIADD3 UR10, UR6, 0x482, URZ ;  /* 0x00000482060a7890 */ /* 0x000fe2000fffe03f */
[----:B------:R-:W-:Y:S01]  /*1a30*/  UMOV UR11, 0x40000040 ;  /* 0x40000040000b7882 */ /* 0x000fe20000000000 */
        /* <DEDUP_REMOVED lines=138> */
[----:B------:R-:W-:Y:S01]  /*22e0*/  UIADD3 UR10, UR6, 0x406, URZ ;  /* 0x00000406060a7890 */ /* 0x000fe2000fffe03f */
[----:B------:R-:W-:Y:S01]  /*22f0*/  UMOV UR11, 0x40000040 ;  /* 0x40000040000b7882 */ /* 0x000fe20000000000 */
[----:B------:R-:W-:Y:S01]  /*2300*/  UIADD3 UR6, UR6, 0x506, URZ ;  /* 0x0000050606067890 */ /* 0x000fe2000fffe03f */
[----:B------:R-:W-:Y:S02]  /*2310*/  WARPGROUP.DEPBAR.LE gsb0, 0x0 ;  /* 0x00008000000079c5 */ /* 0x000fe40000010000 */
[----:B------:R-:W-:-:S06]  /*2320*/  WARPGROUP.ARRIVE ;  /* 0x00000000000079c5 */ /* 0x000fcc0000000000 */
[----:B------:R-:W-:Y:S03]  /*2330*/  HGMMA.64x16x16.F32 R96, gdesc[UR12], R96, gsb0 ;  /* 0x002000000c6079f0 */ /* 0x000fe60008000860 */
        /* <DEDUP_REMOVED lines=20> */
[----:B------:R-:W-:Y:S01]  /*2480*/  HGMMA.64x16x16.F32 R40, gdesc[UR8], R40, gsb0 ;  /* 0x00200000082879f0 */ /* 0x000fe20008000828 */
[----:B------:R-:W-:Y:S01]  /*2490*/  UMOV UR10, UR7 ;  /* 0x00000007000a7c82 */ /* 0x000fe20008000000 */
[----:B------:R-:W-:Y:S01]  /*24a0*/  UMOV UR11, 0x40000040 ;  /* 0x40000040000b7882 */ /* 0x000fe20000000000 */
[----:B------:R-:W-:Y:S02]  /*24b0*/  WARPGROUP.DEPBAR.LE gsb0, 0x0 ;  /* 0x00008000000079c5 */ /* 0x000fe40000010000 */
[----:B------:R-:W-:-:S06]  /*24c0*/  WARPGROUP.ARRIVE ;  /* 0x00000000000079c5 */ /* 0x000fcc0000000000 */
[----:B------:R-:W-:Y:S01]  /*24d0*/  HGMMA.64x16x16.F32 R32, gdesc[UR8], R32, gsb0 ;  /* 0x00200000082079f0 */ /* 0x000fe20008000820 */
[----:B------:R-:W-:Y:S01]  /*24e0*/  UMOV UR10, UR6 ;  /* 0x00000006000a7c82 */ /* 0x000fe20008000000 */
[----:B------:R-:W-:Y:S01]  /*24f0*/  UMOV UR11, 0x40000040 ;  /* 0x40000040000b7882 */ /* 0x000fe20000000000 */
[----:B------:R-:W-:Y:S02]  /*2500*/  WARPGROUP.DEPBAR.LE gsb0, 0x0 ;  /* 0x00008000000079c5 */ /* 0x000fe40000010000 */
[----:B------:R-:W-:-:S06]  /*2510*/  WARPGROUP.ARRIVE ;  /* 0x00000000000079c5 */ /* 0x000fcc0000000000 */
[----:B------:R-:W-:Y:S03]  /*2520*/  HGMMA.64x16x16.F32 R24, gdesc[UR8], R24, gsb0 ;  /* 0x00200000081879f0 */ /* 0x000fe60008000818 */
[----:B------:R-:W-:Y:S02]  /*2530*/  WARPGROUP.DEPBAR.LE gsb0, 0x0 ;  /* 0x00008000000079c5 */ /* 0x000fe40000010000 */
[----:B------:R-:W-:Y:S05]  /*2540*/  @!P1 BRA `(.L_x_18) ;  /* 0x0000001000d09947 */ /* 0x000fea0003800000 */
[----:B------:R-:W-:Y:S01]  /*2550*/  UIADD3 UR6, UR37, 0x1, URZ ;  /* 0x0000000125067890 */ /* 0x000fe2000fffe03f */
[----:B------:R-:W-:-:S03]  /*2560*/  IMAD.MOV.U32 R3, RZ, RZ, R0 ;  /* 0x000000ffff037224 */ /* 0x000fc600078e0000 */
[----:B------:R-:W-:-:S04]  /*2570*/  UISETP.NE.AND UP0, UPT, UR6, 0x5, UPT ;  /* 0x000000050600788c */ /* 0x000fc8000bf05270 */
[----:B------:R-:W-:Y:S02]  /*2580*/  USEL UR7, URZ, 0x1, UP0 ;  /* 0x000000013f077887 */ /* 0x000fe40008000000 */
[----:B------:R-:W-:Y:S02]  /*2590*/  USEL UR6, UR6, URZ, UP0 ;  /* 0x0000003f06067287 */ /* 0x000fe40008000000 */
[----:B------:R-:W-:-:S06]  /*25a0*/  ULOP3.LUT UR7, UR36, UR7, URZ, 0x3c, !UPT ;  /* 0x0000000724077292 */ /* 0x000fcc000f8e3c3f */
[----:B------:R-:W-:Y:S01]  /*25b0*/  IMAD.U32 R6, RZ, RZ, UR7 ;  /* 0x00000007ff067e24 */ /* 0x000fe2000f8e00ff */
[----:B------:R-:W-:-:S06]  /*25c0*/  UMOV UR7, UR37 ;  /* 0x0000002500077c82 */ /* 0x000fcc0008000000 */
.L_x_25:
[----:B------:R-:W-:Y:S05]  /*25d0*/  @!P0 BRA `(.L_x_19) ;  /* 0x0000000000048947 */ /* 0x000fea0003800000 */
[----:B------:R-:W-:Y:S01]  /*25e0*/  BPT.TRAP 0x1 ;  /* 0x000000040000795c */ /* 0x000fe20000300000 */
.L_x_19:
[----:B------:R-:W-:Y:S01]  /*25f0*/  ULEA UR8, UR6, UR39, 0x3 ;  /* 0x0000002706087291 */ /* 0x000fe2000f8e183f */
[----:B01----:R-:W-:-:S08]  /*2600*/  SHF.L.U32 R4, R6, 0x1f, RZ ;  /* 0x0000001f06047819 */ /* 0x003fd000000006ff */
[----:B------:R0:W1:Y:S01]  /*2610*/  SYNCS.PHASECHK.TRANS64.TRYWAIT P1, [UR8], R4 ;  /* 0x00000004ff0075a7 */ /* 0x0000620008020148 */
[----:B------:R-:W-:Y:S05]  /*2620*/  @!P0 BRA `(.L_x_20) ;  /* 0x0000000000048947 */ /* 0x000fea0003800000 */
[----:B------:R-:W-:Y:S01]  /*2630*/  BPT.TRAP 0x1 ;  /* 0x000000040000795c */ /* 0x000fe20000300000 */
.L_x_20:
[----:B-1----:R-:W-:Y:S05]  /*2640*/  @P1 BRA `(.L_x_21) ;  /* 0x0000000000081947 */ /* 0x002fea0003800000 */
[----:B------:R-:W1:Y:S02]  /*2650*/  SYNCS.PHASECHK.TRANS64.TRYWAIT P1, [UR8], R4 ;  /* 0x00000004ff0075a7 */ /* 0x000e640008020148 */
[----:B-1----:R-:W-:Y:S05]  /*2660*/  @!P1 BRA `(.L_x_22) ;  /* 0x0000008c00b09947 */ /* 0x002fea0003800000 */
.L_x_21:
[----:B------:R-:W-:Y:S01]  /*2670*/  ULEA UR10, UR6, UR4, 0xa ;  /* 0x00000004060a7291 */ /* 0x000fe2000f8e503f */
[----:B------:R-:W-:Y:S01]  /*2680*/  WARPGROUP.ARRIVE ;  /* 0x00000000000079c5 */ /* 0x000fe20000000000 */
[----:B------:R-:W-:Y:S01]  /*2690*/  UIMAD UR8, UR6, 0x580, UR5 ;  /* 0x00000580060878a4 */ /* 0x000fe2000f8e0205 */
[----:B------:R-:W-:Y:S01]  /*26a0*/  UMOV UR13, 0x40000040 ;  /* 0x40000040000d7882 */ /* 0x000fe20000000000 */
[----:B------:R-:W-:Y:S02]  /*26b0*/  UMOV UR15, 0x40000040 ;  /* 0x40000040000f7882 */ /* 0x000fe40000000000 */
[----:B------:R-:W-:Y:S01]  /*26c0*/  UIADD3 UR9, UR8, 0x80, URZ ;  /* 0x0000008008097890 */ /* 0x000fe2000fffe03f */
[----:B------:R-:W-:Y:S02]  /*26d0*/  UMOV UR12, UR10 ;  /* 0x0000000a000c7c82 */ /* 0x000fe40008000000 */
[----:B------:R-:W-:Y:S01]  /*26e0*/  UMOV UR14, UR8 ;  /* 0x00000008000e7c82 */ /* 0x000fe20008000000 */
[----:B------:R-:W-:Y:S01]  /*26f0*/  UIADD3 UR11, UR8, 0x100, URZ ;  /* 0x00000100080b7890 */ /* 0x000fe2000fffe03f */
[----:B------:R-:W-:Y:S01]  /*2700*/  HGMMA.64x16x16.F32 R104, gdesc[UR12], R104, gsb0 ;  /* 0x002000000c6879f0 */ /* 0x000fe20008000868 */
[----:B------:R-:W-:Y:S01]  /*2710*/  UMOV UR15, 0x40000040 ;  /* 0x40000040000f7882 */ /* 0x000fe20000000000 */
[----:B------:R-:W-:Y:S01]  /*2720*/  UMOV UR14, UR9 ;  /* 0x00000009000e7c82 */ /* 0x000fe20008000000 */
[----:B------:R-:W-:-:S02]  /*2730*/  UIADD3 UR16, UR8, 0x180, URZ ;  /* 0x0000018008107890 */ /* 0x000fc4000fffe03f */
[----:B------:R-:W-:Y:S01]  /*2740*/  UIADD3 UR9, UR8, 0x200, URZ ;  /* 0x0000020008097890 */ /* 0x000fe2000fffe03f */
        /* <DEDUP_REMOVED lines=230> */
[----:B------:R-:W-:Y:S02]  /*35b0*/  UIADD3 UR11, UR8, 0x486, URZ ;  /* 0x00000486080b7890 */ /* 0x000fe4000fffe03f */
        /* <DEDUP_REMOVED lines=26> */
[----:B------:R-:W-:Y:S01]  /*3760*/  BPT.TRAP 0x1 ;  /* 0x000000040000795c */ /* 0x000fe20000300000 */
.L_x_23:
[----:B------:R-:W-:Y:S01]  /*3770*/  ULEA UR8, UR7, UR39, 0x3 ;  /* 0x0000002707087291 */ /* 0x000fe2000f8e183f */
[----:B------:R-:W-:-:S03]  /*3780*/  ISETP.GT.U32.AND P1, PT, R19, 0x1, PT ;  /* 0x000000011300780c */ /* 0x000fc60003f24070 */
[----:B------:R-:W-:-:S04]  /*3790*/  UIADD3 UR8, UR8, 0x28, URZ ;  /* 0x0000002808087890 */ /* 0x000fc8000fffe03f */
[----:B------:R-:W-:-:S09]  /*37a0*/  UPRMT UR8, URZ, 0x654, UR8 ;  /* 0x000006543f087896 */ /* 0x000fd20008000008 */
[----:B------:R-:W-:Y:S01]  /*37b0*/  SYNCS.ARRIVE.TRANS64.RED.A1T0 RZ, [UR8], RZ ;  /* 0x000000ffffff79a7 */ /* 0x000fe20008100408 */
[----:B------:R-:W-:Y:S05]  /*37c0*/  @P1 BRA `(.L_x_24) ;  /* 0x0000000000041947 */ /* 0x000fea0003800000 */
[----:B------:R-:W-:Y:S01]  /*37d0*/  BPT.TRAP 0x1 ;  /* 0x000000040000795c */ /* 0x000fe20000300000 */
.L_x_24:
[----:B------:R-:W-:Y:S01]  /*37e0*/  UIADD3 UR6, UR6, 0x1, URZ ;  /* 0x0000000106067890 */ /* 0x000fe2000fffe03f */
[C---:B------:R-:W-:Y:S01]  /*37f0*/  ISETP.GT.AND P1, PT, R3.reuse, 0x1, PT ;  /* 0x000000010300780c */ /* 0x040fe20003f24270 */
[----:B------:R-:W-:Y:S01]  /*3800*/  UIADD3 UR7, UR7, 0x1, URZ ;  /* 0x0000000107077890 */ /* 0x000fe2000fffe03f */
[----:B------:R-:W-:Y:S01]  /*3810*/  VIADD R3, R3, 0xffffffff ;  /* 0xffffffff03037836 */ /* 0x000fe20000000000 */
[----:B------:R-:W-:Y:S02]  /*3820*/  UISETP.NE.AND UP0, UPT, UR6, 0x5, UPT ;  /* 0x000000050600788c */ /* 0x000fe4000bf05270 */
[----:B------:R-:W-:Y:S02]  /*3830*/  UISETP.NE.AND UP1, UPT, UR7, 0x5, UPT ;  /* 0x000000050700788c */ /* 0x000fe4000bf25270 */
[----:B------:R-:W-:Y:S02]  /*3840*/  USEL UR8, URZ, 0x1, UP0 ;  /* 0x000000013f087887 */ /* 0x000fe40008000000 */
[----:B------:R-:W-:-:S02]  /*3850*/  USEL UR6, UR6, URZ, UP0 ;  /* 0x0000003f06067287 */ /* 0x000fc40008000000 */
[----:B------:R-:W-:Y:S02]  /*3860*/  USEL UR7, UR7, URZ, UP1 ;  /* 0x0000003f07077287 */ /* 0x000fe40008800000 */
[----:B------:R-:W-:Y:S01]  /*3870*/  LOP3.LUT R6, R6, UR8, RZ, 0x3c, !PT ;  /* 0x0000000806067c12 */ /* 0x000fe2000f8e3cff */
[----:B------:R-:W-:Y:S09]  /*3880*/  @P1 BRA `(.L_x_25) ;  /* 0xffffffec00501947 */ /* 0x000ff2000383ffff */
.L_x_18:
[----:B------:R-:W2:Y:S02]  /*3890*/  LDC R3, c[0x0][0x28c] ;  /* 0x0000a300ff037b82 */ /* 0x000ea40000000800 */
[----:B--2---:R-:W-:-:S13]  /*38a0*/  ISETP.GE.AND P1, PT, R3, 0x1, PT ;  /* 0x000000010300780c */ /* 0x004fda0003f26270 */
[----:B------:R-:W-:Y:S05]  /*38b0*/  @!P1 BRA `(.L_x_26) ;  /* 0x0000000000349947 */ /* 0x000fea0003800000 */
[----:B------:R-:W-:Y:S05]  /*38c0*/  @!P0 BRA `(.L_x_27) ;  /* 0x0000000000048947 */ /* 0x000fea0003800000 */
[----:B------:R-:W-:Y:S01]  /*38d0*/  BPT.TRAP 0x1 ;  /* 0x000000040000795c */ /* 0x000fe20000300000 */
.L_x_27:
[----:B------:R-:W-:Y:S01]  /*38e0*/  VIADD R0, R0, UR37 ;  /* 0x0000002500007c36 */ /* 0x000fe20008000000 */
[----:B------:R-:W-:-:S03]  /*38f0*/  ISETP.GT.U32.AND P0, PT, R19, 0x1, PT ;  /* 0x000000011300780c */ /* 0x000fc60003f04070 */
[----:B01----:R-:W-:-:S05]  /*3900*/  IMAD.WIDE.U32 R4, R0, -0x33333333, RZ ;  /* 0xcccccccd00047825 */ /* 0x003fca00078e00ff */
[----:B------:R-:W-:-:S05]  /*3910*/  SHF.R.U32.HI R5, RZ, 0x2, R5 ;  /* 0x00000002ff057819 */ /* 0x000fca0000011605 */
[----:B------:R-:W-:-:S05]  /*3920*/  IMAD R0, R5, -0x5, R0 ;  /* 0xfffffffb05007824 */ /* 0x000fca00078e0200 */
[----:B------:R-:W-:-:S05]  /*3930*/  LEA R0, R0, UR39, 0x3 ;  /* 0x0000002700007c11 */ /* 0x000fca000f8e18ff */
[----:B------:R-:W-:-:S05]  /*3940*/  VIADD R0, R0, 0x28 ;  /* 0x0000002800007836 */ /* 0x000fca0000000000 */
[----:B------:R-:W-:-:S04]  /*3950*/  PRMT R0, RZ, 0x654, R0 ;  /* 0x00000654ff007816 */ /* 0x000fc80000000000 */
[----:B------:R2:W-:Y:S01]  /*3960*/  SYNCS.ARRIVE.TRANS64.RED.A1T0 RZ, [R0+URZ], RZ ;  /* 0x000000ff00ff79a7 */ /* 0x0005e2000810043f */
[----:B------:R-:W-:Y:S05]  /*3970*/  @P0 BRA `(.L_x_26) ;  /* 0x0000000000040947 */ /* 0x000fea0003800000 */
[----:B------:R-:W-:Y:S01]  /*3980*/  BPT.TRAP 0x1 ;  /* 0x000000040000795c */ /* 0x000fe20000300000 */
.L_x_26:
[----:B------:R-:W3:Y:S01]  /*3990*/  LDC R7, c[0x0][0x288] ;  /* 0x0000a200ff077b82 */ /* 0x000ee20000000800 */
[----:B------:R-:W-:Y:S01]  /*39a0*/  IMAD R9, R115, 0xb0, RZ ;  /* 0x000000b073097824 */ /* 0x000fe200078e02ff */
[----:B------:R-:W-:Y:S01]  /*39b0*/  UIADD3 UR37, UR38, UR37, URZ ;  /* 0x0000002526257290 */ /* 0x000fe2000fffe03f */
[----:B------:R-:W-:Y:S01]  /*39c0*/  SHF.R.U32.HI R3, RZ, 0x2, R18 ;  /* 0x00000002ff037819 */ /* 0x000fe20000011612 */
[----:B------:R-:W-:Y:S01]  /*39d0*/  IMAD.SHL.U32 R11, R114, 0x80, RZ ;  /* 0x00000080720b7824 */ /* 0x000fe200078e00ff */
[----:B01----:R-:W-:Y:S01]  /*39e0*/  LOP3.LUT R4, R18, 0x60, RZ, 0xc0, !PT ;  /* 0x0000006012047812 */ /* 0x003fe200078ec0ff */
[----:B------:R-:W-:Y:S01]  /*39f0*/  UISETP.GT.U32.AND UP0, UPT, UR37, 0x4, UPT ;  /* 0x000000042500788c */ /* 0x000fe2000bf04070 */
[----:B--2---:R-:W-:Y:S01]  /*3a00*/  LOP3.LUT R0, R22, 0x1, RZ, 0xc0, !PT ;  /* 0x0000000116007812 */ /* 0x004fe200078ec0ff */
[----:B------:R-:W-:Y:S01]  /*3a10*/  IMAD.SHL.U32 R12, R18, 0x2, RZ ;  /* 0x00000002120c7824 */ /* 0x000fe200078e00ff */
[----:B------:R-:W-:Y:S01]  /*3a20*/  LOP3.LUT R3, R3, 0x7, RZ, 0xc0, !PT ;  /* 0x0000000703037812 */ /* 0x000fe200078ec0ff */
[----:B------:R-:W-:Y:S01]  /*3a30*/  ULDC UR7, c[0x0][0x284] ;  /* 0x0000a10000077ab9 */ /* 0x000fe20000000800 */
[----:B------:R-:W-:Y:S01]  /*3a40*/  SHF.R.U32.HI R6, RZ, 0x1, R4 ;  /* 0x00000001ff067819 */ /* 0x000fe20000011604 */
[----:B------:R-:W-:Y:S01]  /*3a50*/  IMAD.SHL.U32 R8, R0, 0x40, RZ ;  /* 0x0000004000087824 */ /* 0x000fe200078e00ff */
[----:B------:R-:W-:Y:S01]  /*3a60*/  LOP3.LUT R4, R18, 0x3, RZ, 0xc0, !PT ;  /* 0x0000000312047812 */ /* 0x000fe200078ec0ff */
[----:B------:R-:W-:Y:S01]  /*3a70*/  UISETP.LT.U32.AND UP0, UPT, UR38, 0x5, UP0 ;  /* 0x000000052600788c */ /* 0x000fe20008701070 */
[----:B------:R-:W-:Y:S01]  /*3a80*/  SHF.R.S32.HI R15, RZ, 0x1f, R23 ;  /* 0x0000001fff0f7819 */ /* 0x000fe20000011417 */
[----:B------:R-:W-:Y:S01]  /*3a90*/  UISETP.GE.U32.AND UP1, UPT, UR38, 0x5, UPT ;  /* 0x000000052600788c */ /* 0x000fe2000bf26070 */
[--C-:B------:R-:W-:Y:S01]  /*3aa0*/  IADD3 R5, RZ, -R6, -R3.reuse ;  /* 0x80000006ff057210 */ /* 0x100fe20007ffe803 */
[----:B------:R-:W-:Y:S01]  /*3ab0*/  ULDC.64 UR8, c[0x0][0x5d0] ;  /* 0x0001740000087ab9 */ /* 0x000fe20000000a00 */
[C---:B------:R-:W-:Y:S01]  /*3ac0*/  LOP3.LUT R12, R9.reuse, 0x6, R12, 0xf8, !PT ;  /* 0x00000006090c7812 */ /* 0x040fe200078ef80c */
[----:B------:R-:W-:Y:S01]  /*3ad0*/  UIMAD.WIDE.U32 UR4, UR37, -0x33333333, URZ ;  /* 0xcccccccd250478a5 */ /* 0x000fe2000f8e003f */
[----:B------:R-:W-:Y:S01]  /*3ae0*/  LOP3.LUT R3, R8, 0x40, R3, 0xe2, !PT ;  /* 0x0000004008037812 */ /* 0x000fe200078ee203 */
[----:B------:R-:W-:Y:S01]  /*3af0*/  USEL UR6, URZ, 0x1, !UP0 ;  /* 0x000000013f067887 */ /* 0x000fe2000c000000 */
[----:B------:R-:W-:Y:S01]  /*3b00*/  SHF.R.S32.HI R13, RZ, 0x1f, R12 ;  /* 0x0000001fff0d7819 */ /* 0x000fe2000001140c */
[----:B---3--:R-:W-:Y:S01]  /*3b10*/  IMAD R8, R4, -0x2, R7 ;  /* 0xfffffffe04087824 */ /* 0x008fe200078e0207 */
[----:B------:R-:W-:Y:S01]  /*3b20*/  ISETP.GE.AND P0, PT, R9, R7, PT ;  /* 0x000000070900720c */ /* 0x000fe20003f06270 */
[----:B------:R-:W-:Y:S01]  /*3b30*/  IMAD R4, R15, UR8, RZ ;  /* 0x000000080f047c24 */ /* 0x000fe2000f8e02ff */
[----:B------:R-:W-:Y:S01]  /*3b40*/  USHF.R.U32.HI UR4, URZ, 0x2, UR5 ;  /* 0x000000023f047899 */ /* 0x000fe20008011605 */
[----:B------:R-:W-:Y:S01]  /*3b50*/  IMAD R0, R0, -0x40, R5 ;  /* 0xffffffc000007824 */ /* 0x000fe200078e0205 */
[----:B------:R-:W-:Y:S01]  /*3b60*/  ISETP.GE.OR P0, PT, R11, UR7, P0 ;  /* 0x000000070b007c0c */ /* 0x000fe20008706670 */
[----:B------:R-:W-:Y:S01]  /*3b70*/  IMAD.WIDE R114, R114, 0x80, RZ ;  /* 0x0000008072727825 */ /* 0x000fe200078e02ff */
[----:B------:R-:W-:-:S02]  /*3b80*/  ULOP3.LUT UR36, UR36, UR6, URZ, 0x3c, !UPT ;  /* 0x0000000624247292 */ /* 0x000fc4000f8e3c3f */
[----:B------:R-:W-:Y:S01]  /*3b90*/  UIMAD UR37, UR4, -0x5, UR37 ;  /* 0xfffffffb042578a4 */ /* 0x000fe2000f8e0225 */
[C---:B------:R-:W-:Y:S01]  /*3ba0*/  IMAD R7, R23.reuse, UR9, R4 ;  /* 0x0000000917077c24 */ /* 0x040fe2000f8e0204 */
[----:B------:R-:W-:Y:S01]  /*3bb0*/  @UP1 ULOP3.LUT UR36, UR36, 0x1, UR4, 0x78, !UPT ;  /* 0x0000000124241892 */ /* 0x000fe2000f8e7804 */
[----:B------:R-:W-:Y:S01]  /*3bc0*/  IMAD.WIDE.U32 R4, R23, UR8, R12 ;  /* 0x0000000817047c25 */ /* 0x000fe2000f8e000c */
[----:B------:R-:W-:Y:S02]  /*3bd0*/  IADD3 R0, -R11, UR7, R0 ;  /* 0x000000070b007c10 */ /* 0x000fe4000fffe100 */
[----:B------:R-:W-:Y:S01]  /*3be0*/  LOP3.LUT R127, R114, R3, R6, 0xfe, !PT ;  /* 0x00000003727f7212 */ /* 0x000fe200078efe06 */
[----:B------:R-:W-:Y:S02]  /*3bf0*/  IMAD.IADD R3, R8, 0x1, -R9 ;  /* 0x0000000108037824 */ /* 0x000fe400078e0a09 */
[----:B------:R-:W-:Y:S02]  /*3c00*/  IMAD.IADD R7, R5, 0x1, R7 ;  /* 0x0000000105077824 */ /* 0x000fe400078e0207 */
[----:B------:R-:W-:-:S02]  /*3c10*/  IMAD.MOV.U32 R8, RZ, RZ, -0x1 ;  /* 0xffffffffff087424 */ /* 0x000fc400078e00ff */
[----:B------:R-:W-:Y:S01]  /*3c20*/  IMAD.MOV.U32 R6, RZ, RZ, R4 ;  /* 0x000000ffff067224 */ /* 0x000fe200078e0004 */
[----:B------:R-:W-:Y:S06]  /*3c30*/  @P0 BRA `(.L_x_28) ;  /* 0x0000005800cc0947 */ /* 0x000fec0003800000 */
[----:B------:R-:W0:Y:S01]  /*3c40*/  LDC.64 R4, c[0x0][0x5c8] ;  /* 0x00017200ff047b82 */ /* 0x000e220000000a00 */
[----:B-----5:R-:W-:Y:S01]  /*3c50*/  FSETP.NEU.AND P0, PT, R113, RZ, PT ;  /* 0x000000ff7100720b */ /* 0x020fe20003f0d000 */
[----:B------:R-:W-:Y:S01]  /*3c60*/  BSSY B0, `(.L_x_28) ;  /* 0x00005b0000007945 */ /* 0x000fe20003800000 */
[----:B------:R-:W-:-:S04]  /*3c70*/  ISETP.GT.AND P1, PT, R3, RZ, PT ;  /* 0x000000ff0300720c */ /* 0x000fc80003f24270 */
[----:B------:R-:W-:Y:S01]  /*3c80*/  ISETP.GT.AND P2, PT, R0, RZ, P1 ;  /* 0x000000ff0000720c */ /* 0x000fe20000f44270 */
[-C--:B0-----:R-:W-:Y:S02]  /*3c90*/  IMAD R10, R115, R4.reuse, RZ ;  /* 0x00000004730a7224 */ /* 0x081fe400078e02ff */
[----:B------:R-:W-:-:S04]  /*3ca0*/  IMAD.WIDE.U32 R6, R127, R4, R6 ;  /* 0x000000047f067225 */ /* 0x000fc800078e0006 */
[----:B------:R-:W-:-:S04]  /*3cb0*/  IMAD R9, R127, R5, R10 ;  /* 0x000000057f097224 */ /* 0x000fc800078e020a */
[----:B------:R-:W-:Y:S01]  /*3cc0*/  IMAD.IADD R129, R7, 0x1, R9 ;  /* 0x0000000107817824 */ /* 0x000fe200078e0209 */
[----:B------:R-:W-:Y:S06]  /*3cd0*/  @!P0 BRA `(.L_x_29) ;  /* 0x0000003c00088947 */ /* 0x000fec0003800000 */
[----:B------:R-:W0:Y:S01]  /*3ce0*/  LDC.64 R120, c[0x0][0x5b8] ;  /* 0x00016e00ff787b82 */ /* 0x000e220000000a00 */
[----:B------:R-:W-:-:S07]  /*3cf0*/  ULDC.64 UR4, c[0x0][0x5c0] ;  /* 0x0001700000047ab9 */ /* 0x000fce0000000a00 */
[----:B------:R-:W1:Y:S08]  /*3d00*/  LDC.64 R122, c[0x0][0x5b0] ;  /* 0x00016c00ff7a7b82 */ /* 0x000e700000000a00 */
[----:B------:R-:W2:Y:S01]  /*3d10*/  LDC.64 R124, c[0x0][0x5a8] ;  /* 0x00016a00ff7c7b82 */ /* 0x000ea20000000a00 */
[-C--:B0-----:R-:W-:Y:S02]  /*3d20*/  IMAD R10, R15, R120.reuse, RZ ;  /* 0x000000780f0a7224 */ /* 0x081fe400078e02ff */
[----:B------:R-:W-:-:S04]  /*3d30*/  IMAD.WIDE.U32 R118, R23, R120, R12 ;  /* 0x0000007817767225 */ /* 0x000fc800078e000c */
[----:B------:R-:W-:Y:S02]  /*3d40*/  IMAD R117, R23, R121, R10 ;  /* 0x0000007917757224 */ /* 0x000fe400078e020a */
[-C--:B-1----:R-:W-:Y:S02]  /*3d50*/  IMAD R114, R115, R122.reuse, RZ ;  /* 0x0000007a73727224 */ /* 0x082fe400078e02ff */
[----:B------:R-:W-:Y:S02]  /*3d60*/  IMAD.IADD R15, R119, 0x1, R117 ;  /* 0x00000001770f7824 */ /* 0x000fe400078e0275 */
[----:B------:R-:W-:Y:S02]  /*3d70*/  IMAD.MOV.U32 R14, RZ, RZ, R118 ;  /* 0x000000ffff0e7224 */ /* 0x000fe400078e0076 */
[C---:B------:R-:W-:Y:S02]  /*3d80*/  IMAD R121, R127.reuse, R123, R114 ;  /* 0x0000007b7f797224 */ /* 0x040fe400078e0272 */
[----:B------:R-:W-:-:S04]  /*3d90*/  IMAD.WIDE.U32 R10, R127, R122, R14 ;  /* 0x0000007a7f0a7225 */ /* 0x000fc800078e000e */
[----:B------:R-:W-:Y:S01]  /*3da0*/  IMAD.IADD R7, R11, 0x1, R121 ;  /* 0x000000010b077824 */ /* 0x000fe200078e0279 */
[----:B--2---:R-:W-:-:S04]  /*3db0*/  LEA R20, P0, R10, R124, 0x1 ;  /* 0x0000007c0a147211 */ /* 0x004fc800078008ff */
[----:B------:R-:W-:-:S05]  /*3dc0*/  LEA.HI.X R21, R10, R125, R7, 0x1, P0 ;  /* 0x0000007d0a157211 */ /* 0x000fca00000f0c07 */
[----:B------:R-:W2:Y:S01]  /*3dd0*/  @P2 LDG.E.LTC128B.U16 R9, desc[UR46][R20.64] ;  /* 0x0000002e14092981 */ /* 0x000ea2000c1e1520 */
[----:B------:R-:W-:Y:S01]  /*3de0*/  IMAD.WIDE.U32 R114, R127, R122, R12 ;  /* 0x0000007a7f727225 */ /* 0x000fe200078e000c */
[----:B------:R-:W-:Y:S03]  /*3df0*/  BSSY B1, `(.L_x_30) ;  /* 0x0000014000017945 */ /* 0x000fe60003800000 */
[----:B------:R-:W-:Y:S02]  /*3e00*/  IMAD.IADD R115, R121, 0x1, R115 ;  /* 0x0000000179737824 */ /* 0x000fe400078e0273 */
[----:B------:R-:W-:-:S04]  /*3e10*/  IMAD.WIDE.U32 R114, R23, R120, R114 ;  /* 0x0000007817727225 */ /* 0x000fc800078e0072 */
[----:B--2---:R-:W-:-:S05]  /*3e20*/  HADD2.F32 R10, -RZ, R9.H0_H0 ;  /* 0x20000009ff0a7230 */ /* 0x004fca0000004100 */
[----:B------:R-:W-:Y:S01]  /*3e30*/  FMUL R7, R10, R113 ;  /* 0x000000710a077220 */ /* 0x000fe20000400000 */
[----:B------:R-:W-:-:S03]  /*3e40*/  LEA R10, P0, R6, UR4, 0x1 ;  /* 0x00000004060a7c11 */ /* 0x000fc6000f8008ff */
[----:B------:R-:W-:Y:S01]  /*3e50*/  FFMA R7, R104, R112, R7 ;  /* 0x0000007068077223 */ /* 0x000fe20000000007 */
[----:B------:R-:W-:Y:S02]  /*3e60*/  LEA.HI.X R11, R6, UR5, R129, 0x1, P0 ;  /* 0x00000005060b7c11 */ /* 0x000fe400080f0c81 */
[----:B------:R-:W-:Y:S02]  /*3e70*/  ISETP.GT.AND P0, PT, R3, 0x1, PT ;  /* 0x000000010300780c */ /* 0x000fe40003f04270 */
[----:B------:R-:W-:Y:S01]  /*3e80*/  F2FP.F16.F32.PACK_AB R20, RZ, R7 ;  /* 0x00000007ff14723e */ /* 0x000fe200000000ff */
[----:B------:R-:W-:Y:S01]  /*3e90*/  IMAD.IADD R7, R117, 0x1, R115 ;  /* 0x0000000175077824 */ /* 0x000fe200078e0273 */
[----:B------:R-:W-:Y:S02]  /*3ea0*/  ISETP.GT.AND P3, PT, R0, RZ, P0 ;  /* 0x000000ff0000720c */ /* 0x000fe40000764270 */
[----:B------:R-:W-:Y:S01]  /*3eb0*/  PRMT R21, R20, 0x7610, R21 ;  /* 0x0000761014157816 */ /* 0x000fe20000000015 */
[----:B------:R-:W-:Y:S01]  /*3ec0*/  IMAD.SHL.U32 R20, R122, 0x8, RZ ;  /* 0x000000087a147824 */ /* 0x000fe200078e00ff */
[----:B------:R-:W-:-:S03]  /*3ed0*/  LEA R6, P4, R114, R124, 0x1 ;  /* 0x0000007c72067211 */ /* 0x000fc600078808ff */
[----:B------:R0:W-:Y:S01]  /*3ee0*/  @P2 STG.E.U16 desc[UR46][R10.64], R21 ;  /* 0x000000150a002986 */ /* 0x0001e2000c10152e */
[----:B------:R-:W-:Y:S02]  /*3ef0*/  LEA.HI.X R7, R114, R125, R7, 0x1, P4 ;  /* 0x0000007d72077211 */ /* 0x000fe400020f0c07 */
[----:B0-----:R-:W-:-:S03]  /*3f00*/  SHF.L.U64.HI R21, R122, 0x3, R123 ;  /* 0x000000037a157819 */ /* 0x001fc6000001027b */
[----:B------:R-:W-:Y:S05]  /*3f10*/  @!P3 BRA `(.L_x_31) ;  /* 0x000000000004b947 */ /* 0x000fea0003800000 */
[----:B------:R0:W5:Y:S02]  /*3f20*/  LDG.E.LTC128B.U16 R9, desc[UR46][R6.64+0x2] ;  /* 0x0000022e06097981 */ /* 0x000164000c1e1520 */
.L_x_31:
[----:B------:R-:W-:Y:S05]  /*3f30*/  BSYNC B1 ;  /* 0x0000000000017941 */ /* 0x000fea0003800000 */
.L_x_30:
[----:B-----5:R-:W-:Y:S01]  /*3f40*/  HADD2.F32 R14, -RZ, R9.H0_H0 ;  /* 0x20000009ff0e7230 */ /* 0x020fe20000004100 */
[----:B------:R-:W-:Y:S01]  /*3f50*/  ISETP.GT.AND P1, PT, R0, 0x8, P1 ;  /* 0x000000080000780c */ /* 0x000fe20000f24270 */
[----:B------:R-:W-:Y:S01]  /*3f60*/  IMAD.WIDE.U32 R20, R127, R122, R20 ;  /* 0x0000007a7f147225 */ /* 0x000fe200078e0014 */
[----:B------:R-:W-:-:S03]  /*3f70*/  PRMT R104, R9, 0x7610, R104 ;  /* 0x0000761009687816 */ /* 0x000fc60000000068 */
[----:B------:R-:W-:Y:S01]  /*3f80*/  FMUL R14, R14, R113 ;  /* 0x000000710e0e7220 */ /* 0x000fe20000400000 */
[----:B------:R-:W-:Y:S01]  /*3f90*/  IMAD.IADD R121, R121, 0x1, R21 ;  /* 0x0000000179797824 */ /* 0x000fe200078e0215 */
[----:B------:R-:W-:Y:S02]  /*3fa0*/  IADD3 R118, P2, R118, R20, RZ ;  /* 0x0000001476767210 */ /* 0x000fe40007f5e0ff */
[----:B------:R-:W-:-:S03]  /*3fb0*/  FFMA R105, R105, R112, R14 ;  /* 0x0000007069697223 */ /* 0x000fc6000000000e */
[----:B------:R-:W-:Y:S01]  /*3fc0*/  IMAD.X R15, R121, 0x1, R15, P2 ;  /* 0x00000001790f7824 */ /* 0x000fe200010e060f */
[C---:B------:R-:W-:Y:S02]  /*3fd0*/  LEA R14, P2, R118.reuse, R124, 0x1 ;  /* 0x0000007c760e7211 */ /* 0x040fe400078408ff */
[----:B------:R-:W-:Y:S02]  /*3fe0*/  F2FP.F16.F32.PACK_AB R105, RZ, R105 ;  /* 0x00000069ff69723e */ /* 0x000fe400000000ff */
[----:B------:R-:W-:-:S03]  /*3ff0*/  LEA.HI.X R15, R118, R125, R15, 0x1, P2 ;  /* 0x0000007d760f7211 */ /* 0x000fc600010f0c0f */
[----:B------:R1:W-:Y:S04]  /*4000*/  @P3 STG.E.U16 desc[UR46][R10.64+0x2], R105 ;  /* 0x000002690a003986 */ /* 0x0003e8000c10152e */
[----:B------:R-:W2:Y:S01]  /*4010*/  @P1 LDG.E.LTC128B.U16 R104, desc[UR46][R14.64] ;  /* 0x0000002e0e681981 */ /* 0x000ea2000c1e1520 */
[----:B------:R-:W-:Y:S01]  /*4020*/  IADD3 R20, P2, R12, R20, RZ ;  /* 0x000000140c147210 */ /* 0x000fe20007f5e0ff */
[----:B------:R-:W-:Y:S01]  /*4030*/  BSSY B1, `(.L_x_32) ;  /* 0x0000011000017945 */ /* 0x000fe20003800000 */
[----:B------:R-:W-:-:S03]  /*4040*/  ISETP.GT.AND P0, PT, R0, 0x8, P0 ;  /* 0x000000080000780c */ /* 0x000fc60000704270 */
[----:B------:R-:W-:Y:S01]  /*4050*/  IMAD.X R21, R13, 0x1, R121, P2 ;  /* 0x000000010d157824 */ /* 0x000fe200010e0679 */
[----:B------:R-:W-:Y:S01]  /*4060*/  SHF.L.U64.HI R13, R4, 0x4, R5 ;  /* 0x00000004040d7819 */ /* 0x000fe20000010205 */
[----:B------:R-:W-:-:S04]  /*4070*/  IMAD.WIDE.U32 R20, R23, R120, R20 ;  /* 0x0000007817147225 */ /* 0x000fc800078e0014 */
[----:B------:R-:W-:Y:S02]  /*4080*/  IMAD.IADD R5, R117, 0x1, R21 ;  /* 0x0000000175057824 */ /* 0x000fe400078e0215 */
[----:B--2---:R-:W-:-:S05]  /*4090*/  HADD2.F32 R12, -RZ, R104.H0_H0 ;  /* 0x20000068ff0c7230 */ /* 0x004fca0000004100 */
[----:B------:R-:W-:Y:S01]  /*40a0*/  FMUL R9, R12, R113 ;  /* 0x000000710c097220 */ /* 0x000fe20000400000 */
[----:B------:R-:W-:Y:S02]  /*40b0*/  LEA R12, P2, R4, R10, 0x4 ;  /* 0x0000000a040c7211 */ /* 0x000fe400078420ff */
[----:B------:R-:W-:Y:S01]  /*40c0*/  LEA R4, P3, R20, R124, 0x1 ;  /* 0x0000007c14047211 */ /* 0x000fe200078608ff */
[----:B------:R-:W-:Y:S02]  /*40d0*/  FFMA R9, R106, R112, R9 ;  /* 0x000000706a097223 */ /* 0x000fe40000000009 */
[----:B------:R-:W-:Y:S01]  /*40e0*/  IMAD.X R13, R13, 0x1, R11, P2 ;  /* 0x000000010d0d7824 */ /* 0x000fe200010e060b */
[----:B------:R-:W-:Y:S02]  /*40f0*/  LEA.HI.X R5, R20, R125, R5, 0x1, P3 ;  /* 0x0000007d14057211 */ /* 0x000fe400018f0c05 */
[----:B------:R-:W-:-:S05]  /*4100*/  F2FP.F16.F32.PACK_AB R9, RZ, R9 ;  /* 0x00000009ff09723e */ /* 0x000fca00000000ff */
[----:B------:R1:W-:Y:S01]  /*4110*/  @P1 STG.E.U16 desc[UR46][R12.64], R9 ;  /* 0x000000090c001986 */ /* 0x0003e2000c10152e */
[----:B------:R-:W-:Y:S05]  /*4120*/  @!P0 BRA `(.L_x_33) ;  /* 0x0000000000048947 */ /* 0x000fea0003800000 */
[----:B------:R2:W5:Y:S02]  /*4130*/  LDG.E.LTC128B.U16 R104, desc[UR46][R4.64+0x2] ;  /* 0x0000022e04687981 */ /* 0x000564000c1e1520 */
.L_x_33:
[----:B------:R-:W-:Y:S05]  /*4140*/  BSYNC B1 ;  /* 0x0000000000017941 */ /* 0x000fea0003800000 */
.L_x_32:
[----:B-----5:R-:W-:Y:S01]  /*4150*/  HADD2.F32 R14, -RZ, R104.H0_H0 ;  /* 0x20000068ff0e7230 */ /* 0x020fe20000004100 */
[----:B------:R-:W-:Y:S01]  /*4160*/  ISETP.GT.AND P1, PT, R3, 0x8, PT ;  /* 0x000000080300780c */ /* 0x000fe20003f24270 */
[----:B------:R-:W-:Y:S03]  /*4170*/  BSSY B1, `(.L_x_34) ;  /* 0x0000008000017945 */ /* 0x000fe60003800000 */
[----:B------:R-:W-:Y:S01]  /*4180*/  FMUL R14, R14, R113 ;  /* 0x000000710e0e7220 */ /* 0x000fe20000400000 */
[----:B------:R-:W-:-:S03]  /*4190*/  ISETP.GT.AND P2, PT, R0, RZ, P1 ;  /* 0x000000ff0000720c */ /* 0x000fc60000f44270 */
[----:B------:R-:W-:-:S05]  /*41a0*/  FFMA R14, R107, R112, R14 ;  /* 0x000000706b0e7223 */ /* 0x000fca000000000e */
[----:B------:R-:W-:-:S05]  /*41b0*/  F2FP.F16.F32.PACK_AB R14, RZ, R14 ;  /* 0x0000000eff0e723e */ /* 0x000fca00000000ff */
[----:B------:R3:W-:Y:S01]  /*41c0*/  @P0 STG.E.U16 desc[UR46][R12.64+0x2], R14 ;  /* 0x0000020e0c000986 */ /* 0x0007e2000c10152e */
[----:B------:R-:W-:Y:S05]  /*41d0*/  @!P2 BRA `(.L_x_35) ;  /* 0x000000000004a947 */ /* 0x000fea0003800000 */
[----:B------:R4:W5:Y:S02]  /*41e0*/  LDG.E.LTC128B.U16 R104, desc[UR46][R6.64+0x10] ;  /* 0x0000102e06687981 */ /* 0x000964000c1e1520 */
.L_x_35:
[----:B------:R-:W-:Y:S05]  /*41f0*/  BSYNC B1 ;  /* 0x0000000000017941 */ /* 0x000fea0003800000 */
.L_x_34:
[----:B---3-5:R-:W-:Y:S01]  /*4200*/  HADD2.F32 R14, -RZ, R104.H0_H0 ;  /* 0x20000068ff0e7230 */ /* 0x028fe20000004100 */
[----:B------:R-:W-:Y:S01]  /*4210*/  ISETP.GT.AND P0, PT, R3, 0x9, PT ;  /* 0x000000090300780c */ /* 0x000fe20003f04270 */
[----:B------:R-:W-:Y:S03]  /*4220*/  BSSY B1, `(.L_x_36) ;  /* 0x0000008000017945 */ /* 0x000fe60003800000 */
[----:B-1----:R-:W-:Y:S01]  /*4230*/  FMUL R9, R14, R113 ;  /* 0x000000710e097220 */ /* 0x002fe20000400000 */
[----:B------:R-:W-:-:S03]  /*4240*/  ISETP.GT.AND P3, PT, R0, RZ, P0 ;  /* 0x000000ff0000720c */ /* 0x000fc60000764270 */
[----:B------:R-:W-:-:S05]  /*4250*/  FFMA R9, R108, R112, R9 ;  /* 0x000000706c097223 */ /* 0x000fca0000000009 */
[----:B------:R-:W-:-:S05]  /*4260*/  F2FP.F16.F32.PACK_AB R9, RZ, R9 ;  /* 0x00000009ff09723e */ /* 0x000fca00000000ff */
[----:B------:R1:W-:Y:S01]  /*4270*/  @P2 STG.E.U16 desc[UR46][R10.64+0x10], R9 ;  /* 0x000010090a002986 */ /* 0x0003e2000c10152e */
[----:B------:R-:W-:Y:S05]  /*4280*/  @!P3 BRA `(.L_x_37) ;  /* 0x000000000004b947 */ /* 0x000fea0003800000 */
[----:B------:R3:W5:Y:S02]  /*4290*/  LDG.E.LTC128B.U16 R104, desc[UR46][R6.64+0x12] ;  /* 0x0000122e06687981 */ /* 0x000764000c1e1520 */
.L_x_37:
[----:B------:R-:W-:Y:S05]  /*42a0*/  BSYNC B1 ;  /* 0x0000000000017941 */ /* 0x000fea0003800000 */
.L_x_36:
[----:B-----5:R-:W-:Y:S01]  /*42b0*/  HADD2.F32 R14, -RZ, R104.H0_H0 ;  /* 0x20000068ff0e7230 */ /* 0x020fe20000004100 */
[----:B------:R-:W-:Y:S01]  /*42c0*/  ISETP.GT.AND P1, PT, R0, 0x8, P1 ;  /* 0x000000080000780c */ /* 0x000fe20000f24270 */
[----:B------:R-:W-:Y:S03]  /*42d0*/  BSSY B1, `(.L_x_38) ;  /* 0x0000007000017945 */ /* 0x000fe60003800000 */
[----:B------:R-:W-:-:S04]  /*42e0*/  FMUL R14, R14, R113 ;  /* 0x000000710e0e7220 */ /* 0x000fc80000400000 */
[----:B------:R-:W-:-:S05]  /*42f0*/  FFMA R14, R109, R112, R14 ;  /* 0x000000706d0e7223 */ /* 0x000fca000000000e */
[----:B------:R-:W-:-:S05]  /*4300*/  F2FP.F16.F32.PACK_AB R14, RZ, R14 ;  /* 0x0000000eff0e723e */ /* 0x000fca00000000ff */
[----:B------:R0:W-:Y:S01]  /*4310*/  @P3 STG.E.U16 desc[UR46][R10.64+0x12], R14 ;  /* 0x0000120e0a003986 */ /* 0x0001e2000c10152e */
[----:B------:R-:W-:Y:S05]  /*4320*/  @!P1 BRA `(.L_x_39) ;  /* 0x0000000000049947 */ /* 0x000fea0003800000 */
[----:B------:R0:W5:Y:S02]  /*4330*/  LDG.E.LTC128B.U16 R104, desc[UR46][R4.64+0x10] ;  /* 0x0000102e04687981 */ /* 0x000164000c1e1520 */
.L_x_39:
[----:B------:R-:W-:Y:S05]  /*4340*/  BSYNC B1 ;  /* 0x0000000000017941 */ /* 0x000fea0003800000 */
.L_x_38:
[----:B0----5:R-:W-:Y:S01]  /*4350*/  HADD2.F32 R14, -RZ, R104.H0_H0 ;  /* 0x20000068ff0e7230 */ /* 0x021fe20000004100 */
[----:B------:R-:W-:Y:S01]  /*4360*/  ISETP.GT.AND P0, PT, R0, 0x8, P0 ;  /* 0x000000080000780c */ /* 0x000fe20000704270 */
[----:B------:R-:W-:Y:S03]  /*4370*/  BSSY B1, `(.L_x_40) ;  /* 0x0000007000017945 */ /* 0x000fe60003800000 */
[----:B-1----:R-:W-:-:S04]  /*4380*/  FMUL R9, R14, R113 ;  /* 0x000000710e097220 */ /* 0x002fc80000400000 */
[----:B------:R-:W-:-:S05]  /*4390*/  FFMA R9, R110, R112, R9 ;  /* 0x000000706e097223 */ /* 0x000fca0000000009 */
[----:B------:R-:W-:-:S05]  /*43a0*/  F2FP.F16.F32.PACK_AB R9, RZ, R9 ;  /* 0x00000009ff09723e */ /* 0x000fca00000000ff */
[----:B------:R0:W-:Y:S01]  /*43b0*/  @P1 STG.E.U16 desc[UR46][R12.64+0x10], R9 ;  /* 0x000010090c001986 */ /* 0x0001e2000c10152e */
[----:B------:R-:W-:Y:S05]  /*43c0*/  @!P0 BRA `(.L_x_41) ;  /* 0x0000000000048947 */ /* 0x000fea0003800000 */
[----:B------:R1:W5:Y:S02]  /*43d0*/  LDG.E.LTC128B.U16 R104, desc[UR46][R4.64+0x12] ;  /* 0x0000122e04687981 */ /* 0x000364000c1e1520 */
.L_x_41:
[----:B------:R-:W-:Y:S05]  /*43e0*/  BSYNC B1 ;  /* 0x0000000000017941 */ /* 0x000fea0003800000 */
.L_x_40:
        /* <DEDUP_REMOVED lines=10> */
.L_x_43:
[----:B------:R-:W-:Y:S05]  /*4490*/  BSYNC B1 ;  /* 0x0000000000017941 */ /* 0x000fea0003800000 */
.L_x_42:
[----:B0----5:R-:W-:Y:S01]  /*44a0*/  HADD2.F32 R14, -RZ, R104.H0_H0 ;  /* 0x20000068ff0e7230 */ /* 0x021fe20000004100 */
        /* <DEDUP_REMOVED lines=9> */
.L_x_45:
[----:B------:R-:W-:Y:S05]  /*4540*/  BSYNC B1 ;  /* 0x0000000000017941 */ /* 0x000fea0003800000 */
.L_x_44:
        /* <DEDUP_REMOVED lines=9> */
.L_x_47:
[----:B------:R-:W-:Y:S05]  /*45e0*/  BSYNC B1 ;  /* 0x0000000000017941 */ /* 0x000fea0003800000 */
.L_x_46:
[----:B0----5:R-:W-:Y:S01]  /*45f0*/  HADD2.F32 R14, -RZ, R104.H0_H0 ;  /* 0x20000068ff0e7230 */ /* 0x021fe20000004100 */
        /* <DEDUP_REMOVED lines=8> */
.L_x_49:
[----:B------:R-:W-:Y:S05]  /*4680*/  BSYNC B1 ;  /* 0x0000000000017941 */ /* 0x000fea0003800000 */
.L_x_48:
        /* <DEDUP_REMOVED lines=10> */
.L_x_51:
[----:B------:R-:W-:Y:S05]  /*4730*/  BSYNC B1 ;  /* 0x0000000000017941 */ /* 0x000fea0003800000 */
.L_x_50:
        /* <DEDUP_REMOVED lines=10> */
.L_x_53:
[----:B------:R-:W-:Y:S05]  /*47e0*/  BSYNC B1 ;  /* 0x0000000000017941 */ /* 0x000fea0003800000 */
.L_x_52:
        /* <DEDUP_REMOVED lines=9> */
.L_x_55:
[----:B------:R-:W-:Y:S05]  /*4880*/  BSYNC B1 ;  /* 0x0000000000017941 */ /* 0x000fea0003800000 */
.L_x_54:
        /* <DEDUP_REMOVED lines=9> */
.L_x_57:
[----:B------:R-:W-:Y:S05]  /*4920*/  BSYNC B1 ;  /* 0x0000000000017941 */ /* 0x000fea0003800000 */
.L_x_56:
        /* <DEDUP_REMOVED lines=10> */
.L_x_59:
[----:B------:R-:W-:Y:S05]  /*49d0*/  BSYNC B1 ;  /* 0x0000000000017941 */ /* 0x000fea0003800000 */
.L_x_58:
        /* <DEDUP_REMOVED lines=10> */
.L_x_61:
[----:B------:R-:W-:Y:S05]  /*4a80*/  BSYNC B1 ;  /* 0x0000000000017941 */ /* 0x000fea0003800000 */
.L_x_60:
        /* <DEDUP_REMOVED lines=9> */
.L_x_63:
[----:B------:R-:W-:Y:S05]  /*4b20*/  BSYNC B1 ;  /* 0x0000000000017941 */ /* 0x000fea0003800000 */
.L_x_62:
        /* <DEDUP_REMOVED lines=9> */
.L_x_65:
[----:B------:R-:W-:Y:S05]  /*4bc0*/  BSYNC B1 ;  /* 0x0000000000017941 */ /* 0x000fea0003800000 */
.L_x_64:
        /* <DEDUP_REMOVED lines=10> */
.L_x_67:
[----:B------:R-:W-:Y:S05]  /*4c70*/  BSYNC B1 ;  /* 0x0000000000017941 */ /* 0x000fea0003800000 */
.L_x_66:
        /* <DEDUP_REMOVED lines=10> */
.L_x_69:
[----:B------:R-:W-:Y:S05]  /*4d20*/  BSYNC B1 ;  /* 0x0000000000017941 */ /* 0x000fea0003800000 */
.L_x_68:
        /* <DEDUP_REMOVED lines=9> */
.L_x_71:
[----:B------:R-:W-:Y:S05]  /*4dc0*/  BSYNC B1 ;  /* 0x0000000000017941 */ /* 0x000fea0003800000 */
.L_x_70:
        /* <DEDUP_REMOVED lines=9> */
.L_x_73:
[----:B------:R-:W-:Y:S05]  /*4e60*/  BSYNC B1 ;  /* 0x0000000000017941 */ /* 0x000fea0003800000 */
.L_x_72:
        /* <DEDUP_REMOVED lines=10> */
.L_x_75:
[----:B------:R-:W-:Y:S05]  /*4f10*/  BSYNC B1 ;  /* 0x0000000000017941 */ /* 0x000fea0003800000 */
.L_x_74:
        /* <DEDUP_REMOVED lines=10> */
.L_x_77:
[----:B------:R-:W-:Y:S05]  /*4fc0*/  BSYNC B1 ;  /* 0x0000000000017941 */ /* 0x000fea0003800000 */
.L_x_76:
        /* <DEDUP_REMOVED lines=9> */
.L_x_79:
[----:B------:R-:W-:Y:S05]  /*5060*/  BSYNC B1 ;  /* 0x0000000000017941 */ /* 0x000fea0003800000 */
.L_x_78:
        /* <DEDUP_REMOVED lines=9> */
.L_x_81:
[----:B------:R-:W-:Y:S05]  /*5100*/  BSYNC B1 ;  /* 0x0000000000017941 */ /* 0x000fea0003800000 */
.L_x_80:
        /* <DEDUP_REMOVED lines=10> */
.L_x_83:
[----:B------:R-:W-:Y:S05]  /*51b0*/  BSYNC B1 ;  /* 0x0000000000017941 */ /* 0x000fea0003800000 */
.L_x_82:
        /* <DEDUP_REMOVED lines=10> */
.L_x_85:
[----:B------:R-:W-:Y:S05]  /*5260*/  BSYNC B1 ;  /* 0x0000000000017941 */ /* 0x000fea0003800000 */
.L_x_84:
        /* <DEDUP_REMOVED lines=9> */
.L_x_87:
[----:B------:R-:W-:Y:S05]  /*5300*/  BSYNC B1 ;  /* 0x0000000000017941 */ /* 0x000fea0003800000 */
.L_x_86:
        /* <DEDUP_REMOVED lines=9> */
.L_x_89:
[----:B------:R-:W-:Y:S05]  /*53a0*/  BSYNC B1 ;  /* 0x0000000000017941 */ /* 0x000fea0003800000 */
.L_x_88:
        /* <DEDUP_REMOVED lines=10> */
.L_x_91:
[----:B------:R-:W-:Y:S05]  /*5450*/  BSYNC B1 ;  /* 0x0000000000017941 */ /* 0x000fea0003800000 */
.L_x_90:
        /* <DEDUP_REMOVED lines=10> */
.L_x_93:
[----:B------:R-:W-:Y:S05]  /*5500*/  BSYNC B1 ;  /* 0x0000000000017941 */ /* 0x000fea0003800000 */
.L_x_92:
        /* <DEDUP_REMOVED lines=9> */
.L_x_95:
[----:B------:R-:W-:Y:S05]  /*55a0*/  BSYNC B1 ;  /* 0x0000000000017941 */ /* 0x000fea0003800000 */
.L_x_94:
        /* <DEDUP_REMOVED lines=9> */
.L_x_97:
[----:B------:R-:W-:Y:S05]  /*5640*/  BSYNC B1 ;  /* 0x0000000000017941 */ /* 0x000fea0003800000 */
.L_x_96:
        /* <DEDUP_REMOVED lines=10> */
.L_x_99:
[----:B------:R-:W-:Y:S05]  /*56f0*/  BSYNC B1 ;  /* 0x0000000000017941 */ /* 0x000fea0003800000 */
.L_x_98:
        /* <DEDUP_REMOVED lines=10> */
.L_x_101:
[----:B------:R-:W-:Y:S05]  /*57a0*/  BSYNC B1 ;  /* 0x0000000000017941 */ /* 0x000fea0003800000 */
.L_x_100:
        /* <DEDUP_REMOVED lines=9> */
.L_x_103:
[----:B------:R-:W-:Y:S05]  /*5840*/  BSYNC B1 ;  /* 0x0000000000017941 */ /* 0x000fea0003800000 */
.L_x_102:
        /* <DEDUP_REMOVED lines=9> */
.L_x_105:
[----:B------:R-:W-:Y:S05]  /*58e0*/  BSYNC B1 ;  /* 0x0000000000017941 */ /* 0x000fea0003800000 */
.L_x_104:
        /* <DEDUP_REMOVED lines=10> */
.L_x_107:
[----:B------:R-:W-:Y:S05]  /*5990*/  BSYNC B1 ;  /* 0x0000000000017941 */ /* 0x000fea0003800000 */
.L_x_106:
        /* <DEDUP_REMOVED lines=10> */
.L_x_109:
[----:B------:R-:W-:Y:S05]  /*5a40*/  BSYNC B1 ;  /* 0x0000000000017941 */ /* 0x000fea0003800000 */
.L_x_108:
        /* <DEDUP_REMOVED lines=9> */
.L_x_111:
[----:B------:R-:W-:Y:S05]  /*5ae0*/  BSYNC B1 ;  /* 0x0000000000017941 */ /* 0x000fea0003800000 */
.L_x_110:
        /* <DEDUP_REMOVED lines=9> */
.L_x_113:
[----:B------:R-:W-:Y:S05]  /*5b80*/  BSYNC B1 ;  /* 0x0000000000017941 */ /* 0x000fea0003800000 */
.L_x_112:
        /* <DEDUP_REMOVED lines=10> */
.L_x_115:
[----:B------:R-:W-:Y:S05]  /*5c30*/  BSYNC B1 ;  /* 0x0000000000017941 */ /* 0x000fea0003800000 */
.L_x_114:
        /* <DEDUP_REMOVED lines=10> */
.L_x_117:
[----:B------:R-:W-:Y:S05]  /*5ce0*/  BSYNC B1 ;  /* 0x0000000000017941 */ /* 0x000fea0003800000 */
.L_x_116:
        /* <DEDUP_REMOVED lines=9> */
.L_x_119:
[----:B------:R-:W-:Y:S05]  /*5d80*/  BSYNC B1 ;  /* 0x0000000000017941 */ /* 0x000fea0003800000 */
.L_x_118:
        /* <DEDUP_REMOVED lines=9> */
.L_x_121:
[----:B------:R-:W-:Y:S05]  /*5e20*/  BSYNC B1 ;  /* 0x0000000000017941 */ /* 0x000fea0003800000 */
.L_x_120:
        /* <DEDUP_REMOVED lines=10> */
.L_x_123:
[----:B------:R-:W-:Y:S05]  /*5ed0*/  BSYNC B1 ;  /* 0x0000000000017941 */ /* 0x000fea0003800000 */
.L_x_122:
        /* <DEDUP_REMOVED lines=10> */
.L_x_125:
[----:B------:R-:W-:Y:S05]  /*5f80*/  BSYNC B1 ;  /* 0x0000000000017941 */ /* 0x000fea0003800000 */
.L_x_124:
        /* <DEDUP_REMOVED lines=9> */
.L_x_127:
[----:B------:R-:W-:Y:S05]  /*6020*/  BSYNC B1 ;  /* 0x0000000000017941 */ /* 0x000fea0003800000 */
.L_x_126:
        /* <DEDUP_REMOVED lines=9> */
.L_x_129:
[----:B------:R-:W-:Y:S05]  /*60c0*/  BSYNC B1 ;  /* 0x0000000000017941 */ /* 0x000fea0003800000 */
.L_x_128:
        /* <DEDUP_REMOVED lines=10> */
.L_x_131:
[----:B------:R-:W-:Y:S05]  /*6170*/  BSYNC B1 ;  /* 0x0000000000017941 */ /* 0x000fea0003800000 */
.L_x_130:
        /* <DEDUP_REMOVED lines=10> */
.L_x_133:
[----:B------:R-:W-:Y:S05]  /*6220*/  BSYNC B1 ;  /* 0x0000000000017941 */ /* 0x000fea0003800000 */
.L_x_132:
        /* <DEDUP_REMOVED lines=9> */
.L_x_135:
[----:B------:R-:W-:Y:S05]  /*62c0*/  BSYNC B1 ;  /* 0x0000000000017941 */ /* 0x000fea0003800000 */
.L_x_134:
        /* <DEDUP_REMOVED lines=9> */
.L_x_137:
[----:B------:R-:W-:Y:S05]  /*6360*/  BSYNC B1 ;  /* 0x0000000000017941 */ /* 0x000fea0003800000 */
.L_x_136:
        /* <DEDUP_REMOVED lines=10> */
.L_x_139:
[----:B------:R-:W-:Y:S05]  /*6410*/  BSYNC B1 ;  /* 0x0000000000017941 */ /* 0x000fea0003800000 */
.L_x_138:
        /* <DEDUP_REMOVED lines=10> */
.L_x_141:
[----:B------:R-:W-:Y:S05]  /*64c0*/  BSYNC B1 ;  /* 0x0000000000017941 */ /* 0x000fea0003800000 */
.L_x_140:
        /* <DEDUP_REMOVED lines=9> */
.L_x_143:
[----:B------:R-:W-:Y:S05]  /*6560*/  BSYNC B1 ;  /* 0x0000000000017941 */ /* 0x000fea0003800000 */
.L_x_142:
        /* <DEDUP_REMOVED lines=9> */
.L_x_145:
[----:B------:R-:W-:Y:S05]  /*6600*/  BSYNC B1 ;  /* 0x0000000000017941 */ /* 0x000fea0003800000 */
.L_x_144:
        /* <DEDUP_REMOVED lines=10> */
.L_x_147:
[----:B------:R-:W-:Y:S05]  /*66b0*/  BSYNC B1 ;  /* 0x0000000000017941 */ /* 0x000fea0003800000 */
.L_x_146:
        /* <DEDUP_REMOVED lines=10> */
.L_x_149:
[----:B------:R-:W-:Y:S05]  /*6760*/  BSYNC B1 ;  /* 0x0000000000017941 */ /* 0x000fea0003800000 */
.L_x_148:
        /* <DEDUP_REMOVED lines=9> */
.L_x_151:
[----:B------:R-:W-:Y:S05]  /*6800*/  BSYNC B1 ;  /* 0x0000000000017941 */ /* 0x000fea0003800000 */
.L_x_150:
        /* <DEDUP_REMOVED lines=9> */
.L_x_153:
[----:B------:R-:W-:Y:S05]  /*68a0*/  BSYNC B1 ;  /* 0x0000000000017941 */ /* 0x000fea0003800000 */
.L_x_152:
        /* <DEDUP_REMOVED lines=10> */
.L_x_155:
[----:B------:R-:W-:Y:S05]  /*6950*/  BSYNC B1 ;  /* 0x0000000000017941 */ /* 0x000fea0003800000 */
.L_x_154:
        /* <DEDUP_REMOVED lines=10> */
.L_x_157:
[----:B------:R-:W-:Y:S05]  /*6a00*/  BSYNC B1 ;  /* 0x0000000000017941 */ /* 0x000fea0003800000 */
.L_x_156:
        /* <DEDUP_REMOVED lines=9> */
.L_x_159:
[----:B------:R-:W-:Y:S05]  /*6aa0*/  BSYNC B1 ;  /* 0x0000000000017941 */ /* 0x000fea0003800000 */
.L_x_158:
        /* <DEDUP_REMOVED lines=9> */
.L_x_161:
[----:B------:R-:W-:Y:S05]  /*6b40*/  BSYNC B1 ;  /* 0x0000000000017941 */ /* 0x000fea0003800000 */
.L_x_160:
        /* <DEDUP_REMOVED lines=10> */
.L_x_163:
[----:B------:R-:W-:Y:S05]  /*6bf0*/  BSYNC B1 ;  /* 0x0000000000017941 */ /* 0x000fea0003800000 */
.L_x_162:
        /* <DEDUP_REMOVED lines=10> */
.L_x_165:
[----:B------:R-:W-:Y:S05]  /*6ca0*/  BSYNC B1 ;  /* 0x0000000000017941 */ /* 0x000fea0003800000 */
.L_x_164:
        /* <DEDUP_REMOVED lines=9> */
.L_x_167:
[----:B------:R-:W-:Y:S05]  /*6d40*/  BSYNC B1 ;  /* 0x0000000000017941 */ /* 0x000fea0003800000 */
.L_x_166:
        /* <DEDUP_REMOVED lines=9> */
.L_x_169:
[----:B------:R-:W-:Y:S05]  /*6de0*/  BSYNC B1 ;  /* 0x0000000000017941 */ /* 0x000fea0003800000 */
.L_x_168:
        /* <DEDUP_REMOVED lines=10> */
.L_x_171:
[----:B------:R-:W-:Y:S05]  /*6e90*/  BSYNC B1 ;  /* 0x0000000000017941 */ /* 0x000fea0003800000 */
.L_x_170:
        /* <DEDUP_REMOVED lines=10> */
.L_x_173:
[----:B------:R-:W-:Y:S05]  /*6f40*/  BSYNC B1 ;  /* 0x0000000000017941 */ /* 0x000fea0003800000 */
.L_x_172:
        /* <DEDUP_REMOVED lines=9> */
.L_x_175:
[----:B------:R-:W-:Y:S05]  /*6fe0*/  BSYNC B1 ;  /* 0x0000000000017941 */ /* 0x000fea0003800000 */
.L_x_174:
        /* <DEDUP_REMOVED lines=9> */
.L_x_177:
[----:B------:R-:W-:Y:S05]  /*7080*/  BSYNC B1 ;  /* 0x0000000000017941 */ /* 0x000fea0003800000 */
.L_x_176:
        /* <DEDUP_REMOVED lines=10> */
.L_x_179:
[----:B------:R-:W-:Y:S05]  /*7130*/  BSYNC B1 ;  /* 0x0000000000017941 */ /* 0x000fea0003800000 */
.L_x_178:
        /* <DEDUP_REMOVED lines=10> */
.L_x_181:
[----:B------:R-:W-:Y:S05]  /*71e0*/  BSYNC B1 ;  /* 0x0000000000017941 */ /* 0x000fea0003800000 */
.L_x_180:
        /* <DEDUP_REMOVED lines=9> */
.L_x_183:
[----:B------:R-:W-:Y:S05]  /*7280*/  BSYNC B1 ;  /* 0x0000000000017941 */ /* 0x000fea0003800000 */
.L_x_182:
        /* <DEDUP_REMOVED lines=9> */
.L_x_185:
[----:B------:R-:W-:Y:S05]  /*7320*/  BSYNC B1 ;  /* 0x0000000000017941 */ /* 0x000fea0003800000 */
.L_x_184:
        /* <DEDUP_REMOVED lines=10> */
.L_x_187:
[----:B------:R-:W-:Y:S05]  /*73d0*/  BSYNC B1 ;  /* 0x0000000000017941 */ /* 0x000fea0003800000 */
.L_x_186:
        /* <DEDUP_REMOVED lines=10> */
.L_x_189:
[----:B------:R-:W-:Y:S05]  /*7480*/  BSYNC B1 ;  /* 0x0000000000017941 */ /* 0x000fea0003800000 */
.L_x_188:
        /* <DEDUP_REMOVED lines=9> */
.L_x_191:
[----:B------:R-:W-:Y:S05]  /*7520*/  BSYNC B1 ;  /* 0x0000000000017941 */ /* 0x000fea0003800000 */
.L_x_190:
        /* <DEDUP_REMOVED lines=9> */
.L_x_193:
[----:B------:R-:W-:Y:S05]  /*75c0*/  BSYNC B1 ;  /* 0x0000000000017941 */ /* 0x000fea0003800000 */
.L_x_192:
        /* <DEDUP_REMOVED lines=10> */
.L_x_195:
[----:B------:R-:W-:Y:S05]  /*7670*/  BSYNC B1 ;  /* 0x0000000000017941 */ /* 0x000fea0003800000 */
.L_x_194:
        /* <DEDUP_REMOVED lines=10> */
.L_x_197:
[----:B------:R-:W-:Y:S05]  /*7720*/  BSYNC B1 ;  /* 0x0000000000017941 */ /* 0x000fea0003800000 */
.L_x_196:
[----:B0--345:R-:W-:Y:S01]  /*7730*/  HADD2.F32 R6, -RZ, R104.H0_H0 ;  /* 0x20000068ff067230 */ /* 0x039fe20000004100 */
        /* <DEDUP_REMOVED lines=8> */
.L_x_199:
[----:B------:R-:W-:Y:S05]  /*77c0*/  BSYNC B1 ;  /* 0x0000000000017941 */ /* 0x000fea0003800000 */
.L_x_198:
[----:B0----5:R-:W-:Y:S01]  /*77d0*/  HADD2.F32 R6, -RZ, R104.H0_H0 ;  /* 0x20000068ff067230 */ /* 0x021fe20000004100 */
[----:B------:R-:W-:Y:S01]  /*77e0*/  ISETP.GT.AND P0, PT, R0, 0x8, P0 ;  /* 0x000000080000780c */ /* 0x000fe20000704270 */
[----:B------:R-:W-:Y:S01]  /*77f0*/  @P1 IMAD.MOV.U32 R7, RZ, RZ, R13 ;  /* 0x000000ffff071224 */ /* 0x000fe200078e000d */
[----:B------:R-:W-:Y:S02]  /*7800*/  BSSY B1, `(.L_x_200) ;  /* 0x0000008000017945 */ /* 0x000fe40003800000 */
[----:B------:R-:W-:Y:S01]  /*7810*/  FMUL R3, R6, R113 ;  /* 0x0000007106037220 */ /* 0x000fe20000400000 */
[----:B------:R-:W-:-:S03]  /*7820*/  @P1 IMAD.MOV.U32 R6, RZ, RZ, R12 ;  /* 0x000000ffff061224 */ /* 0x000fc600078e000c */
[----:B------:R-:W-:-:S05]  /*7830*/  FFMA R3, R30, R112, R3 ;  /* 0x000000701e037223 */ /* 0x000fca0000000003 */
[----:B------:R-:W-:-:S05]  /*7840*/  F2FP.F16.F32.PACK_AB R3, RZ, R3 ;  /* 0x00000003ff03723e */ /* 0x000fca00000000ff */
[----:B------:R0:W-:Y:S01]  /*7850*/  @P1 STG.E.U16 desc[UR46][R6.64+0x150], R3 ;  /* 0x0001500306001986 */ /* 0x0001e2000c10152e */
[----:B------:R-:W-:Y:S05]  /*7860*/  @!P0 BRA `(.L_x_201) ;  /* 0x0000000000048947 */ /* 0x000fea0003800000 */
[----:B------:R4:W5:Y:S02]  /*7870*/  LDG.E.LTC128B.U16 R104, desc[UR46][R4.64+0x152] ;  /* 0x0001522e04687981 */ /* 0x000964000c1e1520 */
.L_x_201:
[----:B------:R-:W-:Y:S05]  /*7880*/  BSYNC B1 ;  /* 0x0000000000017941 */ /* 0x000fea0003800000 */
.L_x_200:
[----:B------:R-:W-:Y:S05]  /*7890*/  @!P0 BRA `(.L_x_202) ;  /* 0x0000001c00b08947 */ /* 0x000fea0003800000 */
[----:B-----5:R-:W-:-:S05]  /*78a0*/  HADD2.F32 R104, -RZ, R104.H0_H0 ;  /* 0x20000068ff687230 */ /* 0x020fca0000004100 */
[----:B------:R-:W-:-:S04]  /*78b0*/  FMUL R104, R104, R113 ;  /* 0x0000007168687220 */ /* 0x000fc80000400000 */
[----:B------:R-:W-:-:S05]  /*78c0*/  FFMA R104, R31, R112, R104 ;  /* 0x000000701f687223 */ /* 0x000fca0000000068 */
[----:B------:R-:W-:-:S05]  /*78d0*/  F2FP.F16.F32.PACK_AB R104, RZ, R104 ;  /* 0x00000068ff68723e */ /* 0x000fca00000000ff */
[----:B------:R0:W-:Y:S01]  /*78e0*/  STG.E.U16 desc[UR46][R12.64+0x152], R104 ;  /* 0x000152680c007986 */ /* 0x0001e2000c10152e */
[----:B------:R-:W-:Y:S05]  /*78f0*/  BRA `(.L_x_202) ;  /* 0x0000001c00987947 */ /* 0x000fea0003800000 */
.L_x_29:
[----:B------:R-:W-:Y:S01]  /*7900*/  ULDC.64 UR4, c[0x0][0x5c0] ;  /* 0x0001700000047ab9 */ /* 0x000fe20000000a00 */
[----:B------:R-:W-:Y:S01]  /*7910*/  ISETP.GT.AND P3, PT, R3, 0x1, PT ;  /* 0x000000010300780c */ /* 0x000fe20003f64270 */
[-C--:B------:R-:W-:Y:S01]  /*7920*/  FMUL R104, R104, R112.reuse ;  /* 0x0000007068687220 */ /* 0x080fe20000400000 */
[----:B------:R-:W-:Y:S01]  /*7930*/  LEA R10, P0, R6, UR4, 0x1 ;  /* 0x00000004060a7c11 */ /* 0x000fe2000f8008ff */
[-C--:B------:R-:W-:Y:S01]  /*7940*/  FMUL R105, R105, R112.reuse ;  /* 0x0000007069697220 */ /* 0x080fe20000400000 */
[----:B------:R-:W-:Y:S01]  /*7950*/  SHF.L.U64.HI R5, R4, 0x4, R5 ;  /* 0x0000000404057819 */ /* 0x000fe20000010205 */
[-C--:B------:R-:W-:Y:S01]  /*7960*/  FMUL R106, R106, R112.reuse ;  /* 0x000000706a6a7220 */ /* 0x080fe20000400000 */
[----:B------:R-:W-:Y:S01]  /*7970*/  LEA.HI.X R11, R6, UR5, R129, 0x1, P0 ;  /* 0x00000005060b7c11 */ /* 0x000fe200080f0c81 */
[-C--:B------:R-:W-:Y:S01]  /*7980*/  FMUL R107, R107, R112.reuse ;  /* 0x000000706b6b7220 */ /* 0x080fe20000400000 */
[----:B------:R-:W-:Y:S01]  /*7990*/  ISETP.GT.AND P0, PT, R0, RZ, P3 ;  /* 0x000000ff0000720c */ /* 0x000fe20001f04270 */
[----:B------:R-:W-:Y:S01]  /*79a0*/  FMUL R108, R108, R112 ;  /* 0x000000706c6c7220 */ /* 0x000fe20000400000 */
[----:B------:R-:W-:Y:S01]  /*79b0*/  F2FP.F16.F32.PACK_AB R104, RZ, R104 ;  /* 0x00000068ff68723e */ /* 0x000fe200000000ff */
[-C--:B------:R-:W-:Y:S01]  /*79c0*/  FMUL R109, R109, R112.reuse ;  /* 0x000000706d6d7220 */ /* 0x080fe20000400000 */
[----:B------:R-:W-:Y:S01]  /*79d0*/  F2FP.F16.F32.PACK_AB R105, RZ, R105 ;  /* 0x00000069ff69723e */ /* 0x000fe200000000ff */
[----:B------:R-:W-:Y:S01]  /*79e0*/  FMUL R110, R110, R112 ;  /* 0x000000706e6e7220 */ /* 0x000fe20000400000 */
[----:B------:R-:W-:Y:S01]  /*79f0*/  LEA R4, P4, R4, R10, 0x4 ;  /* 0x0000000a04047211 */ /* 0x000fe200078820ff */
[----:B------:R-:W-:Y:S01]  /*7a00*/  @P2 STG.E.U16 desc[UR46][R10.64], R104 ;  /* 0x000000680a002986 */ /* 0x000fe2000c10152e */
[----:B------:R-:W-:Y:S01]  /*7a10*/  ISETP.GT.AND P2, PT, R3, 0x8, PT ;  /* 0x000000080300780c */ /* 0x000fe20003f44270 */
[----:B------:R-:W-:Y:S01]  /*7a20*/  FMUL R111, R111, R112 ;  /* 0x000000706f6f7220 */ /* 0x000fe20000400000 */
[C---:B------:R-:W-:Y:S01]  /*7a30*/  ISETP.GT.AND P1, PT, R0.reuse, 0x8, P1 ;  /* 0x000000080000780c */ /* 0x040fe20000f24270 */
[--C-:B------:R-:W-:Y:S01]  /*7a40*/  IMAD.X R5, R5, 0x1, R11.reuse, P4 ;  /* 0x0000000105057824 */ /* 0x100fe200020e060b */
[C---:B------:R-:W-:Y:S01]  /*7a50*/  ISETP.GT.AND P5, PT, R0.reuse, RZ, P2 ;  /* 0x000000ff0000720c */ /* 0x040fe200017a4270 */
[--C-:B------:R-:W-:Y:S01]  /*7a60*/  @P0 IMAD.MOV.U32 R6, RZ, RZ, R10.reuse ;  /* 0x000000ffff060224 */ /* 0x100fe200078e000a */
[----:B------:R-:W-:Y:S01]  /*7a70*/  ISETP.GT.AND P3, PT, R0, 0x8, P3 ;  /* 0x000000080000780c */ /* 0x000fe20001f64270 */
[--C-:B------:R-:W-:Y:S01]  /*7a80*/  @P0 IMAD.MOV.U32 R7, RZ, RZ, R11.reuse ;  /* 0x000000ffff070224 */ /* 0x100fe200078e000b */
[----:B------:R-:W-:Y:S01]  /*7a90*/  F2FP.F16.F32.PACK_AB R106, RZ, R106 ;  /* 0x0000006aff6a723e */ /* 0x000fe200000000ff */
[-C--:B------:R-:W-:Y:S01]  /*7aa0*/  FMUL R96, R96, R112.reuse ;  /* 0x0000007060607220 */ /* 0x080fe20000400000 */
[----:B------:R-:W-:Y:S01]  /*7ab0*/  F2FP.F16.F32.PACK_AB R107, RZ, R107 ;  /* 0x0000006bff6b723e */ /* 0x000fe200000000ff */
[-C--:B------:R-:W-:Y:S01]  /*7ac0*/  FMUL R97, R97, R112.reuse ;  /* 0x0000007061617220 */ /* 0x080fe20000400000 */
[----:B------:R0:W-:Y:S01]  /*7ad0*/  @P0 STG.E.U16 desc[UR46][R6.64+0x2], R105 ;  /* 0x0000026906000986 */ /* 0x0001e2000c10152e */
[----:B------:R-:W-:Y:S01]  /*7ae0*/  ISETP.GT.AND P0, PT, R3, 0x9, PT ;  /* 0x000000090300780c */ /* 0x000fe20003f04270 */
[----:B------:R-:W-:Y:S01]  /*7af0*/  FMUL R98, R98, R112 ;  /* 0x0000007062627220 */ /* 0x000fe20000400000 */
[----:B------:R-:W-:Y:S01]  /*7b00*/  F2FP.F16.F32.PACK_AB R108, RZ, R108 ;  /* 0x0000006cff6c723e */ /* 0x000fe200000000ff */
[----:B------:R-:W-:Y:S01]  /*7b10*/  @P1 STG.E.U16 desc[UR46][R4.64], R106 ;  /* 0x0000006a04001986 */ /* 0x000fe2000c10152e */
[----:B------:R-:W-:Y:S01]  /*7b20*/  ISETP.GT.AND P4, PT, R0, RZ, P0 ;  /* 0x000000ff0000720c */ /* 0x000fe20000784270 */
[-C--:B------:R-:W-:Y:S01]  /*7b30*/  FMUL R99, R99, R112.reuse ;  /* 0x0000007063637220 */ /* 0x080fe20000400000 */
[C---:B------:R-:W-:Y:S01]  /*7b40*/  ISETP.GT.AND P1, PT, R3.reuse, 0x10, PT ;  /* 0x000000100300780c */ /* 0x040fe20003f24270 */
[----:B------:R-:W-:Y:S01]  /*7b50*/  @P3 STG.E.U16 desc[UR46][R4.64+0x2], R107 ;  /* 0x0000026b04003986 */ /* 0x000fe2000c10152e */
[----:B------:R-:W-:Y:S01]  /*7b60*/  F2FP.F16.F32.PACK_AB R109, RZ, R109 ;  /* 0x0000006dff6d723e */ /* 0x000fe200000000ff */
[-C--:B------:R-:W-:Y:S01]  /*7b70*/  FMUL R100, R100, R112.reuse ;  /* 0x0000007064647220 */ /* 0x080fe20000400000 */
[C---:B------:R-:W-:Y:S01]  /*7b80*/  ISETP.GT.AND P2, PT, R0.reuse, 0x8, P2 ;  /* 0x000000080000780c */ /* 0x040fe20001744270 */
[--C-:B0-----:R-:W-:Y:S01]  /*7b90*/  @P5 IMAD.MOV.U32 R6, RZ, RZ, R10.reuse ;  /* 0x000000ffff065224 */ /* 0x101fe200078e000a */
[----:B------:R-:W-:Y:S01]  /*7ba0*/  ISETP.GT.AND P3, PT, R0, 0x8, P0 ;  /* 0x000000080000780c */ /* 0x000fe20000764270 */
[--C-:B------:R-:W-:Y:S01]  /*7bb0*/  @P5 IMAD.MOV.U32 R7, RZ, RZ, R11.reuse ;  /* 0x000000ffff075224 */ /* 0x100fe200078e000b */
[----:B------:R-:W-:Y:S01]  /*7bc0*/  ISETP.GT.AND P0, PT, R3, 0x11, PT ;  /* 0x000000110300780c */ /* 0x000fe20003f04270 */
[----:B------:R-:W-:Y:S01]  /*7bd0*/  FMUL R101, R101, R112 ;  /* 0x0000007065657220 */ /* 0x000fe20000400000 */
[----:B------:R-:W-:Y:S01]  /*7be0*/  F2FP.F16.F32.PACK_AB R110, RZ, R110 ;  /* 0x0000006eff6e723e */ /* 0x000fe200000000ff */
[-C--:B------:R-:W-:Y:S01]  /*7bf0*/  FMUL R102, R102, R112.reuse ;  /* 0x0000007066667220 */ /* 0x080fe20000400000 */
[----:B------:R0:W-:Y:S01]  /*7c00*/  @P5 STG.E.U16 desc[UR46][R6.64+0x10], R108 ;  /* 0x0000106c06005986 */ /* 0x0001e2000c10152e */
[----:B------:R-:W-:Y:S01]  /*7c10*/  ISETP.GT.AND P5, PT, R0, RZ, P1 ;  /* 0x000000ff0000720c */ /* 0x000fe20000fa4270 */
[-C--:B------:R-:W-:Y:S01]  /*7c20*/  FMUL R103, R103, R112.reuse ;  /* 0x0000007067677220 */ /* 0x080fe20000400000 */
[----:B------:R-:W-:Y:S01]  /*7c30*/  F2FP.F16.F32.PACK_AB R111, RZ, R111 ;  /* 0x0000006fff6f723e */ /* 0x000fe200000000ff */
[----:B------:R-:W-:Y:S01]  /*7c40*/  FMUL R88, R88, R112 ;  /* 0x0000007058587220 */ /* 0x000fe20000400000 */
[----:B------:R-:W-:Y:S01]  /*7c50*/  F2FP.F16.F32.PACK_AB R96, RZ, R96 ;  /* 0x00000060ff60723e */ /* 0x000fe200000000ff */
[-C--:B------:R-:W-:Y:S01]  /*7c60*/  FMUL R89, R89, R112.reuse ;  /* 0x0000007059597220 */ /* 0x080fe20000400000 */
[----:B------:R-:W-:Y:S01]  /*7c70*/  F2FP.F16.F32.PACK_AB R97, RZ, R97 ;  /* 0x00000061ff61723e */ /* 0x000fe200000000ff */
[-C--:B------:R-:W-:Y:S01]  /*7c80*/  FMUL R90, R90, R112.reuse ;  /* 0x000000705a5a7220 */ /* 0x080fe20000400000 */
[----:B------:R-:W-:Y:S01]  /*7c90*/  ISETP.GT.AND P1, PT, R0, 0x8, P1 ;  /* 0x000000080000780c */ /* 0x000fe20000f24270 */
[----:B------:R-:W-:Y:S01]  /*7ca0*/  FMUL R91, R91, R112 ;  /* 0x000000705b5b7220 */ /* 0x000fe20000400000 */
[----:B------:R-:W-:Y:S01]  /*7cb0*/  F2FP.F16.F32.PACK_AB R98, RZ, R98 ;  /* 0x00000062ff62723e */ /* 0x000fe200000000ff */
[--C-:B0-----:R-:W-:Y:S01]  /*7cc0*/  @P4 IMAD.MOV.U32 R6, RZ, RZ, R10.reuse ;  /* 0x000000ffff064224 */ /* 0x101fe200078e000a */
[----:B------:R-:W-:Y:S01]  /*7cd0*/  F2FP.F16.F32.PACK_AB R99, RZ, R99 ;  /* 0x00000063ff63723e */ /* 0x000fe200000000ff */
[--C-:B------:R-:W-:Y:S01]  /*7ce0*/  @P4 IMAD.MOV.U32 R7, RZ, RZ, R11.reuse ;  /* 0x000000ffff074224 */ /* 0x100fe200078e000b */
[----:B------:R-:W-:Y:S01]  /*7cf0*/  F2FP.F16.F32.PACK_AB R100, RZ, R100 ;  /* 0x00000064ff64723e */ /* 0x000fe200000000ff */
[-C--:B------:R-:W-:Y:S01]  /*7d00*/  FMUL R92, R92, R112.reuse ;  /* 0x000000705c5c7220 */ /* 0x080fe20000400000 */
[----:B------:R-:W-:Y:S01]  /*7d10*/  F2FP.F16.F32.PACK_AB R101, RZ, R101 ;  /* 0x00000065ff65723e */ /* 0x000fe200000000ff */
[-C--:B------:R-:W-:Y:S01]  /*7d20*/  FMUL R93, R93, R112.reuse ;  /* 0x000000705d5d7220 */ /* 0x080fe20000400000 */
[----:B------:R0:W-:Y:S01]  /*7d30*/  @P4 STG.E.U16 desc[UR46][R6.64+0x12], R109 ;  /* 0x0000126d06004986 */ /* 0x0001e2000c10152e */
[----:B------:R-:W-:Y:S01]  /*7d40*/  ISETP.GT.AND P4, PT, R0, RZ, P0 ;  /* 0x000000ff0000720c */ /* 0x000fe20000784270 */
[----:B------:R-:W-:Y:S01]  /*7d50*/  FMUL R94, R94, R112 ;  /* 0x000000705e5e7220 */ /* 0x000fe20000400000 */
[----:B------:R-:W-:Y:S01]  /*7d60*/  F2FP.F16.F32.PACK_AB R102, RZ, R102 ;  /* 0x00000066ff66723e */ /* 0x000fe200000000ff */
[----:B------:R-:W-:Y:S01]  /*7d70*/  @P2 STG.E.U16 desc[UR46][R4.64+0x10], R110 ;  /* 0x0000106e04002986 */ /* 0x000fe2000c10152e */
[----:B------:R-:W-:Y:S01]  /*7d80*/  ISETP.GT.AND P2, PT, R3, 0x18, PT ;  /* 0x000000180300780c */ /* 0x000fe20003f44270 */
[-C--:B------:R-:W-:Y:S01]  /*7d90*/  FMUL R95, R95, R112.reuse ;  /* 0x000000705f5f7220 */ /* 0x080fe20000400000 */
[----:B------:R-:W-:Y:S01]  /*7da0*/  F2FP.F16.F32.PACK_AB R103, RZ, R103 ;  /* 0x00000067ff67723e */ /* 0x000fe200000000ff */
[----:B------:R-:W-:Y:S01]  /*7db0*/  @P3 STG.E.U16 desc[UR46][R4.64+0x12], R111 ;  /* 0x0000126f04003986 */ /* 0x000fe2000c10152e */
[----:B------:R-:W-:Y:S01]  /*7dc0*/  ISETP.GT.AND P3, PT, R0, 0x8, P0 ;  /* 0x000000080000780c */ /* 0x000fe20000764270 */
[----:B------:R-:W-:Y:S01]  /*7dd0*/  FMUL R80, R80, R112 ;  /* 0x0000007050507220 */ /* 0x000fe20000400000 */
[----:B------:R-:W-:Y:S01]  /*7de0*/  ISETP.GT.AND P0, PT, R3, 0x19, PT ;  /* 0x000000190300780c */ /* 0x000fe20003f04270 */
[--C-:B0-----:R-:W-:Y:S01]  /*7df0*/  @P5 IMAD.MOV.U32 R6, RZ, RZ, R10.reuse ;  /* 0x000000ffff065224 */ /* 0x101fe200078e000a */
[----:B------:R-:W-:Y:S01]  /*7e00*/  F2FP.F16.F32.PACK_AB R88, RZ, R88 ;  /* 0x00000058ff58723e */ /* 0x000fe200000000ff */
[--C-:B------:R-:W-:Y:S01]  /*7e10*/  @P5 IMAD.MOV.U32 R7, RZ, RZ, R11.reuse ;  /* 0x000000ffff075224 */ /* 0x100fe200078e000b */
[----:B------:R-:W-:Y:S01]  /*7e20*/  F2FP.F16.F32.PACK_AB R89, RZ, R89 ;  /* 0x00000059ff59723e */ /* 0x000fe200000000ff */
        /* <DEDUP_REMOVED lines=11> */
[----:B------:R-:W-:Y:S01]  /*7ee0*/  FMUL R86, R86, R112 ;  /* 0x0000007056567220 */ /* 0x000fe20000400000 */
[----:B------:R-:W-:Y:S01]  /*7ef0*/  F2FP.F16.F32.PACK_AB R94, RZ, R94 ;  /* 0x0000005eff5e723e */ /* 0x000fe200000000ff */
[----:B------:R-:W-:Y:S01]  /*7f00*/  FMUL R87, R87, R112 ;  /* 0x0000007057577220 */ /* 0x000fe20000400000 */
[----:B------:R-:W-:Y:S01]  /*7f10*/  F2FP.F16.F32.PACK_AB R95, RZ, R95 ;  /* 0x0000005fff5f723e */ /* 0x000fe200000000ff */
        /* <DEDUP_REMOVED lines=11> */
[----:B------:R-:W-:Y:S01]  /*7fd0*/  @P1 STG.E.U16 desc[UR46][R4.64+0x20], R98 ;  /* 0x0000206204001986 */ /* 0x000fe2000c10152e */
[C---:B------:R-:W-:Y:S01]  /*7fe0*/  ISETP.GT.AND P1, PT, R0.reuse, 0x8, P2 ;  /* 0x000000080000780c */ /* 0x040fe20001724270 */
[-C--:B------:R-:W-:Y:S01]  /*7ff0*/  FMUL R75, R75, R112.reuse ;  /* 0x000000704b4b7220 */ /* 0x080fe20000400000 */
[C---:B------:R-:W-:Y:S01]  /*8000*/  ISETP.GT.AND P2, PT, R3.reuse, 0x20, PT ;  /* 0x000000200300780c */ /* 0x040fe20003f44270 */
        /* <DEDUP_REMOVED lines=156> */
[----:B0-----:R-:W-:Y:S01]  /*89d0*/  @P5 IMAD.MOV.U32 R6, RZ, RZ, R10 ;  /* 0x000000ffff065224 */ /* 0x001fe200078e000a */
[----:B------:R-:W-:Y:S01]  /*89e0*/  F2FP.F16.F32.PACK_AB R36, RZ, R36 ;  /* 0x00000024ff24723e */ /* 0x000fe200000000ff */
[----:B------:R-:W-:Y:S01]  /*89f0*/  @P5 IMAD.MOV.U32 R7, RZ, RZ, R11 ;  /* 0x000000ffff075224 */ /* 0x000fe200078e000b */
[----:B------:R-:W-:Y:S01]  /*8a00*/  F2FP.F16.F32.PACK_AB R37, RZ, R37 ;  /* 0x00000025ff25723e */ /* 0x000fe200000000ff */
[----:B------:R-:W-:Y:S01]  /*8a10*/  FMUL R29, R29, R112 ;  /* 0x000000701d1d7220 */ /* 0x000fe20000400000 */
[----:B------:R-:W-:Y:S01]  /*8a20*/  F2FP.F16.F32.PACK_AB R38, RZ, R38 ;  /* 0x00000026ff26723e */ /* 0x000fe200000000ff */
[-C--:B------:R-:W-:Y:S01]  /*8a30*/  FMUL R30, R30, R112.reuse ;  /* 0x000000701e1e7220 */ /* 0x080fe20000400000 */
[----:B------:R0:W-:Y:S01]  /*8a40*/  @P5 STG.E.U16 desc[UR46][R6.64+0x70], R84 ;  /* 0x0000705406005986 */ /* 0x0001e2000c10152e */
[----:B------:R-:W-:Y:S01]  /*8a50*/  ISETP.GT.AND P5, PT, R0, RZ, P2 ;  /* 0x000000ff0000720c */ /* 0x000fe200017a4270 */
[----:B------:R-:W-:Y:S01]  /*8a60*/  FMUL R31, R31, R112 ;  /* 0x000000701f1f7220 */ /* 0x000fe20000400000 */
[----:B------:R-:W-:-:S02]  /*8a70*/  F2FP.F16.F32.PACK_AB R39, RZ, R39 ;  /* 0x00000027ff27723e */ /* 0x000fc400000000ff */
[----:B------:R-:W-:Y:S02]  /*8a80*/  F2FP.F16.F32.PACK_AB R24, RZ, R24 ;  /* 0x00000018ff18723e */ /* 0x000fe400000000ff */
[----:B------:R-:W-:Y:S02]  /*8a90*/  F2FP.F16.F32.PACK_AB R25, RZ, R25 ;  /* 0x00000019ff19723e */ /* 0x000fe400000000ff */
[----:B------:R-:W-:Y:S02]  /*8aa0*/  F2FP.F16.F32.PACK_AB R26, RZ, R26 ;  /* 0x0000001aff1a723e */ /* 0x000fe400000000ff */
[----:B------:R-:W-:Y:S01]  /*8ab0*/  F2FP.F16.F32.PACK_AB R27, RZ, R27 ;  /* 0x0000001bff1b723e */ /* 0x000fe200000000ff */
[----:B0-----:R-:W-:Y:S01]  /*8ac0*/  @P4 IMAD.MOV.U32 R6, RZ, RZ, R10 ;  /* 0x000000ffff064224 */ /* 0x001fe200078e000a */
[----:B------:R-:W-:Y:S01]  /*8ad0*/  F2FP.F16.F32.PACK_AB R28, RZ, R28 ;  /* 0x0000001cff1c723e */ /* 0x000fe200000000ff */
[----:B------:R-:W-:Y:S01]  /*8ae0*/  @P4 IMAD.MOV.U32 R7, RZ, RZ, R11 ;  /* 0x000000ffff074224 */ /* 0x000fe200078e000b */
[----:B------:R-:W-:-:S02]  /*8af0*/  F2FP.F16.F32.PACK_AB R29, RZ, R29 ;  /* 0x0000001dff1d723e */ /* 0x000fc400000000ff */
[----:B------:R-:W-:Y:S02]  /*8b00*/  F2FP.F16.F32.PACK_AB R30, RZ, R30 ;  /* 0x0000001eff1e723e */ /* 0x000fe400000000ff */
[----:B------:R0:W-:Y:S01]  /*8b10*/  @P4 STG.E.U16 desc[UR46][R6.64+0x72], R85 ;  /* 0x0000725506004986 */ /* 0x0001e2000c10152e */
[C---:B------:R-:W-:Y:S02]  /*8b20*/  ISETP.GT.AND P4, PT, R0.reuse, RZ, P0 ;  /* 0x000000ff0000720c */ /* 0x040fe40000784270 */
[----:B------:R-:W-:Y:S01]  /*8b30*/  F2FP.F16.F32.PACK_AB R31, RZ, R31 ;  /* 0x0000001fff1f723e */ /* 0x000fe200000000ff */
[----:B------:R-:W-:Y:S01]  /*8b40*/  @P1 STG.E.U16 desc[UR46][R4.64+0x70], R86 ;  /* 0x0000705604001986 */ /* 0x000fe2000c10152e */
[C---:B------:R-:W-:Y:S02]  /*8b50*/  ISETP.GT.AND P1, PT, R0.reuse, 0x8, P2 ;  /* 0x000000080000780c */ /* 0x040fe40001724270 */
[----:B------:R-:W-:Y:S01]  /*8b60*/  ISETP.GT.AND P2, PT, R3, 0x48, PT ;  /* 0x000000480300780c */ /* 0x000fe20003f44270 */
[----:B------:R-:W-:Y:S01]  /*8b70*/  @P3 STG.E.U16 desc[UR46][R4.64+0x72], R87 ;  /* 0x0000725704003986 */ /* 0x000fe2000c10152e */
[----:B------:R-:W-:-:S02]  /*8b80*/  ISETP.GT.AND P3, PT, R0, 0x8, P0 ;  /* 0x000000080000780c */ /* 0x000fc40000764270 */
[----:B------:R-:W-:Y:S01]  /*8b90*/  ISETP.GT.AND P0, PT, R3, 0x49, PT ;  /* 0x000000490300780c */ /* 0x000fe20003f04270 */
[----:B0-----:R-:W-:Y:S02]  /*8ba0*/  @P5 IMAD.MOV.U32 R6, RZ, RZ, R10 ;  /* 0x000000ffff065224 */ /* 0x001fe400078e000a */
[----:B------:R-:W-:-:S05]  /*8bb0*/  @P5 IMAD.MOV.U32 R7, RZ, RZ, R11 ;  /* 0x000000ffff075224 */ /* 0x000fca00078e000b */
[----:B------:R0:W-:Y:S01]  /*8bc0*/  @P5 STG.E.U16 desc[UR46][R6.64+0x80], R72 ;  /* 0x0000804806005986 */ /* 0x0001e2000c10152e */
[----:B------:R-:W-:Y:S01]  /*8bd0*/  ISETP.GT.AND P5, PT, R0, RZ, P2 ;  /* 0x000000ff0000720c */ /* 0x000fe200017a4270 */
[----:B0-----:R-:W-:Y:S02]  /*8be0*/  @P4 IMAD.MOV.U32 R6, RZ, RZ, R10 ;  /* 0x000000ffff064224 */ /* 0x001fe400078e000a */
[----:B------:R-:W-:-:S05]  /*8bf0*/  @P4 IMAD.MOV.U32 R7, RZ, RZ, R11 ;  /* 0x000000ffff074224 */ /* 0x000fca00078e000b */
[----:B------:R0:W-:Y:S01]  /*8c00*/  @P4 STG.E.U16 desc[UR46][R6.64+0x82], R73 ;  /* 0x0000824906004986 */ /* 0x0001e2000c10152e */
[----:B------:R-:W-:-:S03]  /*8c10*/  ISETP.GT.AND P4, PT, R0, RZ, P0 ;  /* 0x000000ff0000720c */ /* 0x000fc60000784270 */
[----:B------:R-:W-:Y:S01]  /*8c20*/  @P1 STG.E.U16 desc[UR46][R4.64+0x80], R74 ;  /* 0x0000804a04001986 */ /* 0x000fe2000c10152e */
[C---:B------:R-:W-:Y:S02]  /*8c30*/  ISETP.GT.AND P1, PT, R0.reuse, 0x8, P2 ;  /* 0x000000080000780c */ /* 0x040fe40001724270 */
[C---:B------:R-:W-:Y:S01]  /*8c40*/  ISETP.GT.AND P2, PT, R3.reuse, 0x50, PT ;  /* 0x000000500300780c */ /* 0x040fe20003f44270 */
[----:B------:R-:W-:Y:S01]  /*8c50*/  @P3 STG.E.U16 desc[UR46][R4.64+0x82], R75 ;  /* 0x0000824b04003986 */ /* 0x000fe2000c10152e */
[----:B------:R-:W-:Y:S02]  /*8c60*/  ISETP.GT.AND P3, PT, R0, 0x8, P0 ;  /* 0x000000080000780c */ /* 0x000fe40000764270 */
        /* <DEDUP_REMOVED lines=102> */
[C---:B------:R-:W-:Y:S02]  /*92d0*/  ISETP.GT.AND P5, PT, R0.reuse, RZ, P2 ;  /* 0x000000ff0000720c */ /* 0x040fe400017a4270 */
[----:B------:R-:W-:Y:S01]  /*92e0*/  ISETP.GT.AND P2, PT, R0, 0x8, P2 ;  /* 0x000000080000780c */ /* 0x000fe20001744270 */
[----:B0-----:R-:W-:Y:S02]  /*92f0*/  @P4 IMAD.MOV.U32 R6, RZ, RZ, R10 ;  /* 0x000000ffff064224 */ /* 0x001fe400078e000a */
[----:B------:R-:W-:-:S05]  /*9300*/  @P4 IMAD.MOV.U32 R7, RZ, RZ, R11 ;  /* 0x000000ffff074224 */ /* 0x000fca00078e000b */
[----:B------:R0:W-:Y:S01]  /*9310*/  @P4 STG.E.U16 desc[UR46][R6.64+0x102], R41 ;  /* 0x0001022906004986 */ /* 0x0001e2000c10152e */
[C---:B------:R-:W-:Y:S02]  /*9320*/  ISETP.GT.AND P4, PT, R0.reuse, RZ, P0 ;  /* 0x000000ff0000720c */ /* 0x040fe40000784270 */
[----:B------:R-:W-:Y:S01]  /*9330*/  ISETP.GT.AND P0, PT, R0, 0x8, P0 ;  /* 0x000000080000780c */ /* 0x000fe20000704270 */
[----:B------:R-:W-:Y:S01]  /*9340*/  @P1 STG.E.U16 desc[UR46][R4.64+0x100], R42 ;  /* 0x0001002a04001986 */ /* 0x000fe2000c10152e */
[----:B------:R-:W-:-:S03]  /*9350*/  ISETP.GT.AND P1, PT, R3, 0x91, PT ;  /* 0x000000910300780c */ /* 0x000fc60003f24270 */
[----:B------:R-:W-:Y:S01]  /*9360*/  @P3 STG.E.U16 desc[UR46][R4.64+0x102], R43 ;  /* 0x0001022b04003986 */ /* 0x000fe2000c10152e */
        /* <DEDUP_REMOVED lines=9> */
[----:B------:R-:W-:Y:S04]  /*9400*/  @P2 STG.E.U16 desc[UR46][R4.64+0x110], R46 ;  /* 0x0001102e04002986 */ /* 0x000fe8000c10152e */
[----:B------:R-:W-:Y:S01]  /*9410*/  @P0 STG.E.U16 desc[UR46][R4.64+0x112], R47 ;  /* 0x0001122f04000986 */ /* 0x000fe2000c10152e */
[----:B------:R-:W-:Y:S01]  /*9420*/  ISETP.GT.AND P0, PT, R0, 0x8, P3 ;  /* 0x000000080000780c */ /* 0x000fe20001f04270 */
[----:B0-----:R-:W-:Y:S02]  /*9430*/  @P5 IMAD.MOV.U32 R6, RZ, RZ, R10 ;  /* 0x000000ffff065224 */ /* 0x001fe400078e000a */
[----:B------:R-:W-:-:S05]  /*9440*/  @P5 IMAD.MOV.U32 R7, RZ, RZ, R11 ;  /* 0x000000ffff075224 */ /* 0x000fca00078e000b */
[----:B------:R0:W-:Y:S01]  /*9450*/  @P5 STG.E.U16 desc[UR46][R6.64+0x120], R32 ;  /* 0x0001202006005986 */ /* 0x0001e2000c10152e */
[----:B------:R-:W-:Y:S02]  /*9460*/  ISETP.GT.AND P5, PT, R0, 0x8, P1 ;  /* 0x000000080000780c */ /* 0x000fe40000fa4270 */
[----:B------:R-:W-:-:S04]  /*9470*/  ISETP.GT.AND P1, PT, R3, 0x99, PT ;  /* 0x000000990300780c */ /* 0x000fc80003f24270 */
[----:B------:R-:W-:Y:S01]  /*9480*/  ISETP.GT.AND P3, PT, R0, RZ, P1 ;  /* 0x000000ff0000720c */ /* 0x000fe20000f64270 */
[----:B0-----:R-:W-:Y:S02]  /*9490*/  @P4 IMAD.MOV.U32 R6, RZ, RZ, R10 ;  /* 0x000000ffff064224 */ /* 0x001fe400078e000a */
[----:B------:R-:W-:-:S05]  /*94a0*/  @P4 IMAD.MOV.U32 R7, RZ, RZ, R11 ;  /* 0x000000ffff074224 */ /* 0x000fca00078e000b */
[----:B------:R0:W-:Y:S01]  /*94b0*/  @P4 STG.E.U16 desc[UR46][R6.64+0x122], R33 ;  /* 0x0001222106004986 */ /* 0x0001e2000c10152e */
[----:B------:R-:W-:-:S03]  /*94c0*/  ISETP.GT.AND P4, PT, R3, 0x98, PT ;  /* 0x000000980300780c */ /* 0x000fc60003f84270 */
[----:B------:R-:W-:Y:S01]  /*94d0*/  @P0 STG.E.U16 desc[UR46][R4.64+0x120], R34 ;  /* 0x0001202204000986 */ /* 0x000fe2000c10152e */
[C---:B------:R-:W-:Y:S02]  /*94e0*/  ISETP.GT.AND P2, PT, R0.reuse, RZ, P4 ;  /* 0x000000ff0000720c */ /* 0x040fe40002744270 */
[C---:B------:R-:W-:Y:S01]  /*94f0*/  ISETP.GT.AND P4, PT, R0.reuse, 0x8, P4 ;  /* 0x000000080000780c */ /* 0x040fe20002784270 */
[----:B------:R-:W-:Y:S01]  /*9500*/  @P5 STG.E.U16 desc[UR46][R4.64+0x122], R35 ;  /* 0x0001222304005986 */ /* 0x000fe2000c10152e */
[----:B------:R-:W-:Y:S02]  /*9510*/  ISETP.GT.AND P5, PT, R0, 0x8, P1 ;  /* 0x000000080000780c */ /* 0x000fe40000fa4270 */
[C---:B------:R-:W-:Y:S02]  /*9520*/  ISETP.GT.AND P0, PT, R3.reuse, 0xa1, PT ;  /* 0x000000a10300780c */ /* 0x040fe40003f04270 */
[----:B------:R-:W-:-:S05]  /*9530*/  ISETP.GT.AND P1, PT, R3, 0xa9, PT ;  /* 0x000000a90300780c */ /* 0x000fca0003f24270 */
[----:B0-----:R-:W-:Y:S02]  /*9540*/  @P2 IMAD.MOV.U32 R6, RZ, RZ, R10 ;  /* 0x000000ffff062224 */ /* 0x001fe400078e000a */
[----:B------:R-:W-:-:S05]  /*9550*/  @P2 IMAD.MOV.U32 R7, RZ, RZ, R11 ;  /* 0x000000ffff072224 */ /* 0x000fca00078e000b */
[----:B------:R0:W-:Y:S01]  /*9560*/  @P2 STG.E.U16 desc[UR46][R6.64+0x130], R36 ;  /* 0x0001302406002986 */ /* 0x0001e2000c10152e */
[----:B------:R-:W-:Y:S01]  /*9570*/  ISETP.GT.AND P2, PT, R3, 0xa8, PT ;  /* 0x000000a80300780c */ /* 0x000fe20003f44270 */
        /* <DEDUP_REMOVED lines=8> */
[C---:B------:R-:W-:Y:S02]  /*9600*/  ISETP.GT.AND P5, PT, R0.reuse, RZ, P0 ;  /* 0x000000ff0000720c */ /* 0x040fe400007a4270 */
[----:B------:R-:W-:-:S07]  /*9610*/  ISETP.GT.AND P0, PT, R0, 0x8, P0 ;  /* 0x000000080000780c */ /* 0x000fce0000704270 */
        /* <DEDUP_REMOVED lines=10> */
[----:B------:R-:W-:Y:S04]  /*96c0*/  @P3 STG.E.U16 desc[UR46][R4.64+0x140], R26 ;  /* 0x0001401a04003986 */ /* 0x000fe8000c10152e */
[----:B------:R-:W-:Y:S06]  /*96d0*/  @P0 STG.E.U16 desc[UR46][R4.64+0x142], R27 ;  /* 0x0001421b04000986 */ /* 0x000fec000c10152e */
[----:B0-----:R-:W-:-:S02]  /*96e0*/  @P5 IMAD.MOV.U32 R6, RZ, RZ, R10 ;  /* 0x000000ffff065224 */ /* 0x001fc400078e000a */
[----:B------:R-:W-:-:S05]  /*96f0*/  @P5 IMAD.MOV.U32 R7, RZ, RZ, R11 ;  /* 0x000000ffff075224 */ /* 0x000fca00078e000b */
[----:B------:R0:W-:Y:S04]  /*9700*/  @P5 STG.E.U16 desc[UR46][R6.64+0x150], R28 ;  /* 0x0001501c06005986 */ /* 0x0001e8000c10152e */
[----:B------:R1:W-:Y:S04]  /*9710*/  @P4 STG.E.U16 desc[UR46][R10.64+0x152], R29 ;  /* 0x0001521d0a004986 */ /* 0x0003e8000c10152e */
[----:B------:R1:W-:Y:S01]  /*9720*/  @P2 STG.E.U16 desc[UR46][R4.64+0x150], R30 ;  /* 0x0001501e04002986 */ /* 0x0003e2000c10152e */
[----:B0-----:R-:W-:Y:S02]  /*9730*/  @P1 IMAD.MOV.U32 R6, RZ, RZ, R4 ;  /* 0x000000ffff061224 */ /* 0x001fe400078e0004 */
[----:B------:R-:W-:-:S05]  /*9740*/  @P1 IMAD.MOV.U32 R7, RZ, RZ, R5 ;  /* 0x000000ffff071224 */ /* 0x000fca00078e0005 */
[----:B------:R1:W-:Y:S02]  /*9750*/  @P1 STG.E.U16 desc[UR46][R6.64+0x152], R31 ;  /* 0x0001521f06001986 */ /* 0x0003e4000c10152e */
.L_x_202:
[----:B------:R-:W-:Y:S05]  /*9760*/  BSYNC B0 ;  /* 0x0000000000007941 */ /* 0x000fea0003800000 */
.L_x_28:
[----:B------:R-:W-:Y:S01]  /*9770*/  ULDC UR4, c[0x0][0xc] ;  /* 0x0000030000047ab9 */ /* 0x000fe20000000800 */
[----:B------:R-:W-:Y:S01]  /*9780*/  ULDC UR5, c[0x0][0x10] ;  /* 0x0000040000057ab9 */ /* 0x000fe20000000800 */
[----:B0-----:R-:W0:Y:S01]  /*9790*/  LDC R3, c[0x0][0x14] ;  /* 0x00000500ff037b82 */ /* 0x001e220000000800 */
[----:B------:R-:W-:Y:S01]  /*97a0*/  UIMAD.WIDE.U32 UR4, UR4, UR5, URZ ;  /* 0x00000005040472a5 */ /* 0x000fe2000f8e003f */
[----:B------:R-:W-:Y:S01]  /*97b0*/  PRMT R0, RZ, 0x7610, R0 ;  /* 0x00007610ff007816 */ /* 0x000fe20000000000 */
[----:B------:R-:W-:Y:S02]  /*97c0*/  IMAD.MOV.U32 R115, RZ, RZ, -0x1 ;  /* 0xffffffffff737424 */ /* 0x000fe400078e00ff */
[----:B------:R-:W-:Y:S02]  /*97d0*/  IMAD.MOV.U32 R23, RZ, RZ, -0x1 ;  /* 0xffffffffff177424 */ /* 0x000fe400078e00ff */
[----:B0-----:R-:W-:-:S04]  /*97e0*/  IMAD.WIDE.U32 R16, R3, UR4, R16 ;  /* 0x0000000403107c25 */ /* 0x001fc8000f8e0010 */
[----:B------:R-:W-:Y:S01]  /*97f0*/  IMAD R3, R3, UR5, RZ ;  /* 0x0000000503037c24 */ /* 0x000fe2000f8e02ff */
[----:B------:R-:W-:Y:S02]  /*9800*/  ULDC.64 UR4, c[0x0][0x650] ;  /* 0x0001940000047ab9 */ /* 0x000fe40000000a00 */
[----:B------:R-:W-:Y:S01]  /*9810*/  ISETP.GE.U32.AND P0, PT, R16, UR4, PT ;  /* 0x0000000410007c0c */ /* 0x000fe2000bf06070 */
[----:B------:R-:W-:-:S05]  /*9820*/  IMAD.IADD R17, R17, 0x1, R3 ;  /* 0x0000000111117824 */ /* 0x000fca00078e0203 */
[----:B------:R-:W-:-:S13]  /*9830*/  ISETP.GE.U32.AND.EX P0, PT, R17, UR5, PT, P0 ;  /* 0x0000000511007c0c */ /* 0x000fda000bf06100 */
[----:B------:R-:W-:Y:S05]  /*9840*/  @P0 BRA `(.L_x_203) ;  /* 0x0000000400640947 */ /* 0x000fea0003800000 */
[----:B------:R-:W0:Y:S01]  /*9850*/  S2R R12, SR_CTAID.X ;  /* 0x00000000000c7919 */ /* 0x000e220000002500 */
[----:B-1----:R-:W1:Y:S01]  /*9860*/  LDC.64 R10, c[0x0][0x628] ;  /* 0x00018a00ff0a7b82 */ /* 0x002e620000000a00 */
[----:B------:R-:W-:Y:S01]  /*9870*/  ULDC UR4, c[0x0][0x150] ;  /* 0x0000540000047ab9 */ /* 0x000fe20000000800 */
[----:B------:R-:W-:Y:S01]  /*9880*/  IMAD.MOV.U32 R8, RZ, RZ, R16 ;  /* 0x000000ffff087224 */ /* 0x000fe200078e0010 */
[----:B------:R-:W0:Y:S01]  /*9890*/  S2R R24, SR_CTAID.Y ;  /* 0x0000000000187919 */ /* 0x000e220000002600 */
[----:B------:R-:W-:-:S04]  /*98a0*/  IMAD.MOV.U32 R9, RZ, RZ, R17 ;  /* 0x000000ffff097224 */ /* 0x000fc800078e0011 */
[----:B------:R-:W2:Y:S08]  /*98b0*/  LDC R21, c[0x0][0x144] ;  /* 0x00005100ff157b82 */ /* 0x000eb00000000800 */
[----:B------:R-:W2:Y:S08]  /*98c0*/  LDC R0, c[0x0][0x630] ;  /* 0x00018c00ff007b82 */ /* 0x000eb00000000800 */
[----:B------:R-:W2:Y:S01]  /*98d0*/  LDC.64 R14, c[0x0][0x620] ;  /* 0x00018800ff0e7b82 */ /* 0x000ea20000000a00 */
[----:B-1----:R-:W-:-:S04]  /*98e0*/  ISETP.NE.U32.AND P0, PT, R10, RZ, PT ;  /* 0x000000ff0a00720c */ /* 0x002fc80003f05070 */
[----:B------:R-:W-:Y:S02]  /*98f0*/  ISETP.NE.AND.EX P0, PT, R11, RZ, PT, P0 ;  /* 0x000000ff0b00720c */ /* 0x000fe40003f05300 */
[----:B0-----:R-:W-:-:S05]  /*9900*/  I2FP.F32.U32 R3, R12 ;  /* 0x0000000c00037245 */ /* 0x001fca0000201000 */
[----:B------:R-:W-:-:S04]  /*9910*/  FMUL R3, R3, UR4 ;  /* 0x0000000403037c20 */ /* 0x000fc80008400000 */
[----:B------:R0:W1:Y:S02]  /*9920*/  F2I.U32.TRUNC.NTZ R20, R3 ;  /* 0x0000000300147305 */ /* 0x000064000020f000 */
[----:B------:R-:W-:Y:S05]  /*9930*/  @!P0 BRA `(.L_x_204) ;  /* 0x0000000000288947 */ /* 0x000fea0003800000 */
[----:B0-----:R-:W0:Y:S02]  /*9940*/  LDC R3, c[0x0][0x634] ;  /* 0x00018d00ff037b82 */ /* 0x001e240000000800 */
[----:B0-----:R-:W-:-:S05]  /*9950*/  IADD3 R3, P0, R16, R3, RZ ;  /* 0x0000000310037210 */ /* 0x001fca0007f1e0ff */
[----:B------:R-:W-:-:S04]  /*9960*/  IMAD.X R13, RZ, RZ, R17, P0 ;  /* 0x000000ffff0d7224 */ /* 0x000fc800000e0611 */
[----:B--234-:R-:W-:-:S04]  /*9970*/  IMAD.WIDE.U32 R4, R13, R10, RZ ;  /* 0x0000000a0d047225 */ /* 0x01cfc800078e00ff */
[----:B------:R-:W-:-:S04]  /*9980*/  IMAD.WIDE.U32 R6, P0, R3, R11, R4 ;  /* 0x0000000b03067225 */ /* 0x000fc80007800004 */
[----:B------:R-:W-:-:S04]  /*9990*/  IMAD.WIDE.U32 R4, R3, R10, RZ ;  /* 0x0000000a03047225 */ /* 0x000fc800078e00ff */
[----:B------:R-:W-:Y:S01]  /*99a0*/  IMAD.X R9, RZ, RZ, RZ, P0 ;  /* 0x000000ffff097224 */ /* 0x000fe200000e06ff */
[----:B------:R-:W-:Y:S01]  /*99b0*/  IADD3 RZ, P0, R5, R6, RZ ;  /* 0x0000000605ff7210 */ /* 0x000fe20007f1e0ff */
[----:B------:R-:W-:-:S04]  /*99c0*/  IMAD.MOV.U32 R8, RZ, RZ, R7 ;  /* 0x000000ffff087224 */ /* 0x000fc800078e0007 */
[----:B------:R-:W-:-:S08]  /*99d0*/  IMAD.WIDE.U32.X R8, R13, R11, R8, P0 ;  /* 0x0000000b0d087225 */ /* 0x000fd000000e0408 */
.L_x_204:
[----:B------:R-:W3:Y:S01]  /*99e0*/  LDC.64 R28, c[0x0][0x640] ;  /* 0x00019000ff1c7b82 */ /* 0x000ee20000000a00 */
[-CC-:B--2---:R-:W-:Y:S01]  /*99f0*/  SHF.R.U64 R23, R8, R0.reuse, R9.reuse ;  /* 0x0000000008177219 */ /* 0x184fe20000001209 */
[----:B-1----:R-:W-:Y:S01]  /*9a00*/  IMAD.MOV R20, RZ, RZ, -R20 ;  /* 0x000000ffff147224 */ /* 0x002fe200078e0a14 */
[----:B------:R-:W-:Y:S01]  /*9a10*/  SHF.R.U32.HI R0, RZ, R0, R9 ;  /* 0x00000000ff007219 */ /* 0x000fe20000011609 */
[----:B------:R-:W-:Y:S01]  /*9a20*/  ULDC UR4, c[0x0][0x154] ;  /* 0x0000550000047ab9 */ /* 0x000fe20000000800 */
[----:B0-----:R-:W-:Y:S01]  /*9a30*/  IADD3 R3, P0, RZ, -R23, RZ ;  /* 0x80000017ff037210 */ /* 0x001fe20007f1e0ff */
[----:B------:R-:W-:Y:S02]  /*9a40*/  IMAD R21, R21, R20, R12 ;  /* 0x0000001415157224 */ /* 0x000fe400078e020c */
[----:B------:R-:W0:Y:S01]  /*9a50*/  LDC R6, c[0x0][0x618] ;  /* 0x00018600ff067b82 */ /* 0x000e220000000800 */
[----:B------:R-:W-:Y:S02]  /*9a60*/  IMAD.MOV.U32 R7, RZ, RZ, 0x1 ;  /* 0x00000001ff077424 */ /* 0x000fe400078e00ff */
[----:B---34-:R-:W-:-:S04]  /*9a70*/  IMAD.X R5, RZ, RZ, ~R0, P0 ;  /* 0x000000ffff057224 */ /* 0x018fc800000e0e00 */
[-C--:B------:R-:W-:Y:S01]  /*9a80*/  IMAD R0, R5, R14.reuse, RZ ;  /* 0x0000000e05007224 */ /* 0x080fe200078e02ff */
[----:B------:R-:W1:Y:S01]  /*9a90*/  LDC R8, c[0x0][0x608] ;  /* 0x00018200ff087b82 */ /* 0x000e620000000800 */
[----:B------:R-:W-:-:S04]  /*9aa0*/  IMAD.WIDE.U32 R4, R3, R14, R16 ;  /* 0x0000000e03047225 */ /* 0x000fc800078e0010 */
[----:B------:R-:W-:Y:S01]  /*9ab0*/  IMAD R3, R3, R15, R0 ;  /* 0x0000000f03037224 */ /* 0x000fe200078e0200 */
[----:B------:R-:W-:Y:S02]  /*9ac0*/  I2FP.F32.U32 R0, R24 ;  /* 0x0000001800007245 */ /* 0x000fe40000201000 */
[----:B------:R-:W2:Y:S01]  /*9ad0*/  LDC R26, c[0x0][0x658] ;  /* 0x00019600ff1a7b82 */ /* 0x000ea20000000800 */
[----:B------:R-:W-:Y:S01]  /*9ae0*/  IMAD.IADD R3, R5, 0x1, R3 ;  /* 0x0000000105037824 */ /* 0x000fe200078e0203 */
[----:B------:R-:W-:Y:S01]  /*9af0*/  ISETP.NE.U32.AND P0, PT, R28, RZ, PT ;  /* 0x000000ff1c00720c */ /* 0x000fe20003f05070 */
[----:B------:R-:W-:Y:S01]  /*9b00*/  FMUL R0, R0, UR4 ;  /* 0x0000000400007c20 */ /* 0x000fe20008400000 */
[----:B------:R-:W-:Y:S02]  /*9b10*/  IMAD.MOV.U32 R5, RZ, RZ, -0x1 ;  /* 0xffffffffff057424 */ /* 0x000fe400078e00ff */
[----:B------:R-:W-:Y:S01]  /*9b20*/  ISETP.NE.AND.EX P0, PT, R29, RZ, PT, P0 ;  /* 0x000000ff1d00720c */ /* 0x000fe20003f05300 */
[----:B------:R3:W4:Y:S01]  /*9b30*/  F2I.U32.TRUNC.NTZ R13, R0 ;  /* 0x00000000000d7305 */ /* 0x000722000020f000 */
[----:B------:R-:W3:Y:S01]  /*9b40*/  LDC R15, c[0x0][0x148] ;  /* 0x00005200ff0f7b82 */ /* 0x000ee20000000800 */
[----:B0-----:R-:W-:-:S02]  /*9b50*/  SHF.R.U64 R12, R4, R6, R3 ;  /* 0x00000006040c7219 */ /* 0x001fc40000001203 */
[----:B------:R-:W-:-:S05]  /*9b60*/  SHF.R.U32.HI R3, RZ, R6, R3 ;  /* 0x00000006ff037219 */ /* 0x000fca0000011603 */
[----:B------:R-:W0:Y:S01]  /*9b70*/  LDC R20, c[0x0][0x600] ;  /* 0x00018000ff147b82 */ /* 0x000e220000000800 */
[-CC-:B-1----:R-:W-:Y:S02]  /*9b80*/  SHF.R.U64 R10, R12, R8.reuse, R3.reuse ;  /* 0x000000080c0a7219 */ /* 0x182fe40000001203 */
[----:B------:R-:W-:-:S05]  /*9b90*/  SHF.R.U32.HI R3, RZ, R8, R3 ;  /* 0x00000008ff037219 */ /* 0x000fca0000011603 */
[----:B------:R-:W1:Y:S01]  /*9ba0*/  LDC R27, c[0x0][0x648] ;  /* 0x00019200ff1b7b82 */ /* 0x000e620000000800 */
[-C--:B--2---:R-:W-:Y:S02]  /*9bb0*/  SHF.L.U32 R4, R5, R26.reuse, RZ ;  /* 0x0000001a05047219 */ /* 0x084fe400000006ff */
[-CC-:B------:R-:W-:Y:S02]  /*9bc0*/  SHF.R.U64 R14, R10, R26.reuse, R3.reuse ;  /* 0x0000001a0a0e7219 */ /* 0x180fe40000001203 */
[----:B------:R-:W-:Y:S02]  /*9bd0*/  SHF.R.U32.HI R5, RZ, R26, R3 ;  /* 0x0000001aff057219 */ /* 0x000fe40000011603 */
[----:B------:R-:W-:Y:S01]  /*9be0*/  LOP3.LUT R25, RZ, R4, RZ, 0x33, !PT ;  /* 0x00000004ff197212 */ /* 0x000fe200078e33ff */
[----:B------:R-:W2:Y:S01]  /*9bf0*/  LDC R30, c[0x0][0x638] ;  /* 0x00018e00ff1e7b82 */ /* 0x000ea20000000800 */
[----:B------:R-:W-:Y:S01]  /*9c00*/  SHF.L.U32 R26, R7, R26, RZ ;  /* 0x0000001a071a7219 */ /* 0x000fe200000006ff */
[----:B------:R-:W-:-:S06]  /*9c10*/  IMAD.MOV.U32 R4, RZ, RZ, R14 ;  /* 0x000000ffff047224 */ /* 0x000fcc00078e000e */
[----:B------:R-:W0:Y:S01]  /*9c20*/  LDC R31, c[0x0][0x610] ;  /* 0x00018400ff1f7b82 */ /* 0x000e220000000800 */
[----:B----4-:R-:W-:Y:S05]  /*9c30*/  @!P0 BRA `(.L_x_205) ;  /* 0x0000000000288947 */ /* 0x010fea0003800000 */
[----:B------:R-:W4:Y:S02]  /*9c40*/  LDC R3, c[0x0][0x64c] ;  /* 0x00019300ff037b82 */ /* 0x000f240000000800 */
[----:B----4-:R-:W-:-:S05]  /*9c50*/  IADD3 R3, P0, R14, R3, RZ ;  /* 0x000000030e037210 */ /* 0x010fca0007f1e0ff */
        /* <DEDUP_REMOVED lines=8> */
.L_x_205:
[----:B------:R-:W-:Y:S01]  /*9ce0*/  ISETP.NE.AND P0, PT, R2, 0x1, PT ;  /* 0x000000010200780c */ /* 0x000fe20003f05270 */
[----:B0-----:R-:W-:Y:S01]  /*9cf0*/  VIADD R7, R20, 0xffffffff ;  /* 0xffffffff14077836 */ /* 0x001fe20000000000 */
[----:B-1-3--:R-:W-:Y:S01]  /*9d00*/  SHF.R.U64 R0, R4, R27, R5 ;  /* 0x0000001b04007219 */ /* 0x00afe20000001205 */
[----:B------:R-:W-:Y:S01]  /*9d10*/  IMAD.MOV R13, RZ, RZ, -R13 ;  /* 0x000000ffff0d7224 */ /* 0x000fe200078e0a0d */
[----:B------:R-:W-:Y:S01]  /*9d20*/  LOP3.LUT R5, R10, R25, RZ, 0xc0, !PT ;  /* 0x000000190a057212 */ /* 0x000fe200078ec0ff */
[----:B------:R-:W-:Y:S02]  /*9d30*/  IMAD.MOV.U32 R4, RZ, RZ, 0x1 ;  /* 0x00000001ff047424 */ /* 0x000fe400078e00ff */
[----:B------:R-:W-:Y:S02]  /*9d40*/  IMAD.MOV R3, RZ, RZ, -R0 ;  /* 0x000000ffff037224 */ /* 0x000fe400078e0a00 */
[----:B------:R-:W-:Y:S01]  /*9d50*/  IMAD R8, R26, R0, R5 ;  /* 0x000000001a087224 */ /* 0x000fe200078e0205 */
[----:B------:R-:W-:Y:S01]  /*9d60*/  LOP3.LUT R5, R12, R7, RZ, 0xc0, !PT ;  /* 0x000000070c057212 */ /* 0x000fe200078ec0ff */
[----:B--2---:R-:W-:-:S02]  /*9d70*/  IMAD R0, R3, R30, R14 ;  /* 0x0000001e03007224 */ /* 0x004fc400078e020e */
[----:B------:R-:W-:Y:S02]  /*9d80*/  @P0 IMAD R21, R15, R13, R24 ;  /* 0x0000000d0f150224 */ /* 0x000fe400078e0218 */
[----:B------:R-:W-:Y:S01]  /*9d90*/  IMAD R3, R0, R20, R5 ;  /* 0x0000001400037224 */ /* 0x000fe200078e0205 */
[----:B------:R-:W-:Y:S01]  /*9da0*/  PRMT R0, R4, 0x7610, R0 ;  /* 0x0000761004007816 */ /* 0x000fe20000000000 */
[----:B------:R-:W-:-:S05]  /*9db0*/  IMAD R8, R8, R31, R21 ;  /* 0x0000001f08087224 */ /* 0x000fca00078e0215 */
[----:B------:R-:W-:Y:S02]  /*9dc0*/  SEL R115, R3, R8, !P0 ;  /* 0x0000000803737207 */ /* 0x000fe40004000000 */
[----:B------:R-:W-:-:S07]  /*9dd0*/  SEL R8, R8, R3, !P0 ;  /* 0x0000000308087207 */ /* 0x000fce0004000000 */
.L_x_203:
[----:B------:R-:W-:Y:S01]  /*9de0*/  LOP3.LUT P0, RZ, R0, 0xff, RZ, 0xc0, !PT ;  /* 0x000000ff00ff7812 */ /* 0x000fe2000780c0ff */
[----:B------:R-:W-:-:S12]  /*9df0*/  IMAD.MOV.U32 R114, RZ, RZ, R8 ;  /* 0x000000ffff727224 */ /* 0x000fd800078e0008 */
[----:B------:R-:W-:Y:S05]  /*9e00*/  @P0 BRA `(.L_x_206) ;  /* 0xffffff7000500947 */ /* 0x000fea000383ffff */
[----:B------:R-:W-:Y:S05]  /*9e10*/  EXIT ;  /* 0x000000000000794d */ /* 0x000fea0003800000 */
.L_x_3:
[----:B0-----:R-:W-:Y:S01]  /*9e20*/  ULDC.64 UR4, c[0x0][0x650] ;  /* 0x0001940000047ab9 */ /* 0x001fe20000000a00 */
        /* <DEDUP_REMOVED lines=25> */
.L_x_208:
[--C-:B------:R-:W-:Y:S01]  /*9fc0*/  SHF.R.U64 R12, R10, R14, R11.reuse ;  /* 0x0000000e0a0c7219 */ /* 0x100fe2000000120b */
[----:B------:R-:W0:Y:S01]  /*9fd0*/  LDC R22, c[0x0][0x618] ;  /* 0x00018600ff167b82 */ /* 0x000e220000000800 */
[----:B------:R-:W-:Y:S01]  /*9fe0*/  I2FP.F32.U32 R6, R4 ;  /* 0x0000000400067245 */ /* 0x000fe20000201000 */
[----:B------:R-:W-:Y:S01]  /*9ff0*/  ULDC UR4, c[0x0][0x150] ;  /* 0x0000540000047ab9 */ /* 0x000fe20000000800 */
[----:B------:R-:W-:Y:S02]  /*a000*/  SHF.R.U32.HI R5, RZ, R14, R11 ;  /* 0x0000000eff057219 */ /* 0x000fe4000001160b */
[----:B------:R-:W-:Y:S01]  /*a010*/  IADD3 R9, P0, RZ, -R12, RZ ;  /* 0x8000000cff097210 */ /* 0x000fe20007f1e0ff */
[----:B------:R-:W-:Y:S01]  /*a020*/  FMUL R11, R6, UR4 ;  /* 0x00000004060b7c20 */ /* 0x000fe20008400000 */
[----:B------:R-:W-:Y:S01]  /*a030*/  ULDC UR4, c[0x0][0x154] ;  /* 0x0000550000047ab9 */ /* 0x000fe20000000800 */
[----:B------:R-:W1:Y:S02]  /*a040*/  LDC.64 R24, c[0x0][0x640] ;  /* 0x00019000ff187b82 */ /* 0x000e640000000a00 */
[----:B------:R-:W-:-:S02]  /*a050*/  IMAD.X R5, RZ, RZ, ~R5, P0 ;  /* 0x000000ffff057224 */ /* 0x000fc400000e0e05 */
[----:B------:R-:W2:Y:S01]  /*a060*/  F2I.U32.TRUNC.NTZ R11, R11 ;  /* 0x0000000b000b7305 */ /* 0x000ea2000020f000 */
[----:B------:R-:W-:-:S03]  /*a070*/  IMAD.WIDE.U32 R6, R9, R20, R16 ;  /* 0x0000001409067225 */ /* 0x000fc600078e0010 */
[----:B------:R-:W3:Y:S01]  /*a080*/  LDC R13, c[0x0][0x144] ;  /* 0x00005100ff0d7b82 */ /* 0x000ee20000000800 */
[----:B------:R-:W-:-:S04]  /*a090*/  IMAD R8, R5, R20, RZ ;  /* 0x0000001405087224 */ /* 0x000fc800078e02ff */
[----:B------:R-:W-:Y:S02]  /*a0a0*/  IMAD R5, R9, R21, R8 ;  /* 0x0000001509057224 */ /* 0x000fe400078e0208 */
[----:B------:R-:W-:Y:S01]  /*a0b0*/  IMAD.MOV.U32 R8, RZ, RZ, -0x1 ;  /* 0xffffffffff087424 */ /* 0x000fe200078e00ff */
[----:B------:R-:W4:Y:S01]  /*a0c0*/  LDC R14, c[0x0][0x608] ;  /* 0x00018200ff0e7b82 */ /* 0x000f220000000800 */
[----:B------:R-:W-:Y:S01]  /*a0d0*/  IMAD.IADD R5, R7, 0x1, R5 ;  /* 0x0000000107057824 */ /* 0x000fe200078e0205 */
[----:B------:R-:W-:-:S04]  /*a0e0*/  I2FP.F32.U32 R7, R3 ;  /* 0x0000000300077245 */ /* 0x000fc80000201000 */
[-C--:B0-----:R-:W-:Y:S01]  /*a0f0*/  SHF.R.U64 R10, R6, R22.reuse, R5 ;  /* 0x00000016060a7219 */ /* 0x081fe20000001205 */
[----:B--2---:R-:W-:Y:S01]  /*a100*/  IMAD.MOV R6, RZ, RZ, -R11 ;  /* 0x000000ffff067224 */ /* 0x004fe200078e0a0b */
[----:B------:R-:W0:Y:S01]  /*a110*/  LDC R9, c[0x0][0x658] ;  /* 0x00019600ff097b82 */ /* 0x000e220000000800 */
[----:B-1----:R-:W-:Y:S01]  /*a120*/  ISETP.NE.U32.AND P0, PT, R24, RZ, PT ;  /* 0x000000ff1800720c */ /* 0x002fe20003f05070 */
[----:B------:R-:W-:Y:S01]  /*a130*/  FMUL R7, R7, UR4 ;  /* 0x0000000407077c20 */ /* 0x000fe20008400000 */
[----:B------:R-:W-:Y:S02]  /*a140*/  SHF.R.U32.HI R5, RZ, R22, R5 ;  /* 0x00000016ff057219 */ /* 0x000fe40000011605 */
[----:B------:R-:W-:-:S03]  /*a150*/  ISETP.NE.AND.EX P0, PT, R25, RZ, PT, P0 ;  /* 0x000000ff1900720c */ /* 0x000fc60003f05300 */
[----:B------:R-:W1:Y:S01]  /*a160*/  LDC R20, c[0x0][0x148] ;  /* 0x00005200ff147b82 */ /* 0x000e620000000800 */
[----:B---3--:R-:W-:Y:S02]  /*a170*/  IMAD R23, R13, R6, R4 ;  /* 0x000000060d177224 */ /* 0x008fe400078e0204 */
[----:B------:R-:W-:-:S05]  /*a180*/  IMAD.MOV.U32 R6, RZ, RZ, 0x1 ;  /* 0x00000001ff067424 */ /* 0x000fca00078e00ff */
[----:B------:R-:W2:Y:S01]  /*a190*/  LDC R21, c[0x0][0x600] ;  /* 0x00018000ff157b82 */ /* 0x000ea20000000800 */
[-CC-:B----4-:R-:W-:Y:S02]  /*a1a0*/  SHF.R.U64 R13, R10, R14.reuse, R5.reuse ;  /* 0x0000000e0a0d7219 */ /* 0x190fe40000001205 */
[----:B------:R-:W-:Y:S02]  /*a1b0*/  SHF.R.U32.HI R4, RZ, R14, R5 ;  /* 0x0000000eff047219 */ /* 0x000fe40000011605 */
[----:B------:R3:W4:Y:S03]  /*a1c0*/  F2I.U32.TRUNC.NTZ R14, R7 ;  /* 0x00000007000e7305 */ /* 0x000726000020f000 */
[----:B------:R-:W1:Y:S01]  /*a1d0*/  LDC R26, c[0x0][0x648] ;  /* 0x00019200ff1a7b82 */ /* 0x000e620000000800 */
[-C--:B0-----:R-:W-:Y:S02]  /*a1e0*/  SHF.R.U64 R15, R13, R9.reuse, R4 ;  /* 0x000000090d0f7219 */ /* 0x081fe40000001204 */
[----:B------:R-:W-:-:S02]  /*a1f0*/  SHF.L.U32 R8, R8, R9, RZ ;  /* 0x0000000908087219 */ /* 0x000fc400000006ff */
[-C--:B------:R-:W-:Y:S01]  /*a200*/  SHF.R.U32.HI R5, RZ, R9.reuse, R4 ;  /* 0x00000009ff057219 */ /* 0x080fe20000011604 */
[----:B------:R-:W-:Y:S01]  /*a210*/  IMAD.MOV.U32 R4, RZ, RZ, R15 ;  /* 0x000000ffff047224 */ /* 0x000fe200078e000f */
[----:B------:R-:W-:Y:S01]  /*a220*/  SHF.L.U32 R22, R6, R9, RZ ;  /* 0x0000000906167219 */ /* 0x000fe200000006ff */
[----:B------:R-:W0:Y:S01]  /*a230*/  LDC R27, c[0x0][0x638] ;  /* 0x00018e00ff1b7b82 */ /* 0x000e220000000800 */
[----:B------:R-:W-:-:S07]  /*a240*/  LOP3.LUT R28, RZ, R8, RZ, 0x33, !PT ;  /* 0x00000008ff1c7212 */ /* 0x000fce00078e33ff */
        /* <DEDUP_REMOVED lines=12> */
.L_x_209:
[----:B------:R-:W-:Y:S01]  /*a310*/  ISETP.NE.AND P0, PT, R2, 0x1, PT ;  /* 0x000000010200780c */ /* 0x000fe20003f05270 */
[----:B--2---:R-:W-:Y:S01]  /*a320*/  VIADD R7, R21, 0xffffffff ;  /* 0xffffffff15077836 */ /* 0x004fe20000000000 */
[----:B-1----:R-:W-:Y:S01]  /*a330*/  SHF.R.U64 R5, R4, R26, R5 ;  /* 0x0000001a04057219 */ /* 0x002fe20000001205 */
[----:B------:R-:W-:Y:S01]  /*a340*/  IMAD.MOV R14, RZ, RZ, -R14 ;  /* 0x000000ffff0e7224 */ /* 0x000fe200078e0a0e */
[----:B------:R-:W-:Y:S01]  /*a350*/  LOP3.LUT R4, R13, R28, RZ, 0xc0, !PT ;  /* 0x0000001c0d047212 */ /* 0x000fe200078ec0ff */
[----:B------:R-:W-:Y:S01]  /*a360*/  IMAD.MOV.U32 R8, RZ, RZ, R12 ;  /* 0x000000ffff087224 */ /* 0x000fe200078e000c */
[----:B------:R-:W-:Y:S01]  /*a370*/  LOP3.LUT R10, R10, R7, RZ, 0xc0, !PT ;  /* 0x000000070a0a7212 */ /* 0x000fe200078ec0ff */
[----:B------:R-:W-:Y:S02]  /*a380*/  IMAD.MOV R6, RZ, RZ, -R5 ;  /* 0x000000ffff067224 */ /* 0x000fe400078e0a05 */
[----:B------:R-:W-:-:S04]  /*a390*/  IMAD R4, R22, R5, R4 ;  /* 0x0000000516047224 */ /* 0x000fc800078e0204 */
[----:B------:R-:W-:Y:S02]  /*a3a0*/  @P0 IMAD R23, R20, R14, R3 ;  /* 0x0000000e14170224 */ /* 0x000fe400078e0203 */
[----:B0-----:R-:W-:Y:S02]  /*a3b0*/  IMAD R3, R6, R27, R15 ;  /* 0x0000001b06037224 */ /* 0x001fe400078e020f */
[----:B------:R-:W-:Y:S02]  /*a3c0*/  IMAD R7, R4, R29, R23 ;  /* 0x0000001d04077224 */ /* 0x000fe400078e0217 */
[----:B------:R-:W-:Y:S02]  /*a3d0*/  IMAD R4, R3, R21, R10 ;  /* 0x0000001503047224 */ /* 0x000fe400078e020a */
[----:B------:R-:W-:-:S03]  /*a3e0*/  IMAD.MOV.U32 R6, RZ, RZ, 0x1 ;  /* 0x00000001ff067424 */ /* 0x000fc600078e00ff */
[----:B------:R-:W-:Y:S02]  /*a3f0*/  SEL R9, R4, R7, !P0 ;  /* 0x0000000704097207 */ /* 0x000fe40004000000 */
[----:B------:R-:W-:-:S07]  /*a400*/  SEL R7, R7, R4, !P0 ;  /* 0x0000000407077207 */ /* 0x000fce0004000000 */
.L_x_207:
[----:B------:R-:W-:-:S08]  /*a410*/  NOP ;  /* 0x0000000000007918 */ /* 0x000fd00000000000 */
[----:B------:R-:W0:-:S00]  /*a420*/  USETMAXREG.DEALLOC.CTAPOOL 0x28 ;  /* 0x00000028000079c8 */ /* 0x000e0000080e0500 */
[----:B0-----:R-:W-:-:S13]  /*a430*/  ISETP.NE.AND P0, PT, R0, RZ, PT ;  /* 0x000000ff0000720c */ /* 0x001fda0003f05270 */
[----:B------:R-:W-:Y:S05]  /*a440*/  @P0 EXIT ;  /* 0x000000000000094d */ /* 0x000fea0003800000 */
[----:B------:R-:W-:Y:S01]  /*a450*/  LOP3.LUT P0, RZ, R6, 0xff, RZ, 0xc0, !PT ;  /* 0x000000ff06ff7812 */ /* 0x000fe2000780c0ff */
[----:B------:R-:W-:Y:S02]  /*a460*/  IMAD.MOV.U32 R0, RZ, RZ, 0x1 ;  /* 0x00000001ff007424 */ /* 0x000fe400078e00ff */
[----:B------:R-:W-:-:S10]  /*a470*/  IMAD.MOV.U32 R12, RZ, RZ, RZ ;  /* 0x000000ffff0c7224 */ /* 0x000fd400078e00ff */
[----:B------:R-:W-:Y:S05]  /*a480*/  @!P0 BRA `(.L_x_210) ;  /* 0x0000000c00308947 */ /* 0x000fea0003800000 */
[----:B------:R-:W0:Y:S01]  /*a490*/  LDC R0, c[0x0][0x28c] ;  /* 0x0000a300ff007b82 */ /* 0x000e220000000800 */
[----:B------:R-:W-:Y:S01]  /*a4a0*/  ULDC UR5, c[0x0][0x600] ;  /* 0x0001800000057ab9 */ /* 0x000fe20000000800 */
[----:B------:R-:W-:Y:S01]  /*a4b0*/  ULDC UR4, c[0x0][0xc] ;  /* 0x0000030000047ab9 */ /* 0x000fe20000000800 */
[----:B------:R-:W-:Y:S01]  /*a4c0*/  UIADD3 UR16, UR5, -0x1, URZ ;  /* 0xffffffff05107890 */ /* 0x000fe2000fffe03f */
[C---:B------:R-:W-:Y:S01]  /*a4d0*/  LOP3.LUT P2, RZ, R18.reuse, 0x7f, RZ, 0xc0, !PT ;  /* 0x0000007f12ff7812 */ /* 0x040fe2000784c0ff */
[----:B------:R-:W-:Y:S01]  /*a4e0*/  ULDC UR6, c[0x0][0x658] ;  /* 0x0001960000067ab9 */ /* 0x000fe20000000800 */
[----:B------:R-:W-:Y:S01]  /*a4f0*/  ULDC UR5, c[0x0][0x10] ;  /* 0x0000040000057ab9 */ /* 0x000fe20000000800 */
[----:B------:R-:W-:Y:S01]  /*a500*/  UMOV UR7, 0xffffffff ;  /* 0xffffffff00077882 */ /* 0x000fe20000000000 */
[----:B------:R-:W-:Y:S01]  /*a510*/  UMOV UR8, 0x1 ;  /* 0x0000000100087882 */ /* 0x000fe20000000000 */
[----:B------:R-:W-:Y:S01]  /*a520*/  UIMAD.WIDE.U32 UR4, UR4, UR5, URZ ;  /* 0x00000005040472a5 */ /* 0x000fe2000f8e003f */
[----:B------:R-:W-:Y:S01]  /*a530*/  LOP3.LUT P0, RZ, R18, 0x1f, RZ, 0xc0, !PT ;  /* 0x0000001f12ff7812 */ /* 0x000fe2000780c0ff */
[----:B------:R-:W-:Y:S01]  /*a540*/  USHF.L.U32 UR7, UR7, UR6, URZ ;  /* 0x0000000607077299 */ /* 0x000fe2000800063f */
[----:B------:R-:W-:Y:S01]  /*a550*/  BSSY B0, `(.L_x_210) ;  /* 0x00000bf000007945 */ /* 0x000fe20003800000 */
[----:B------:R-:W-:Y:S01]  /*a560*/  USHF.L.U32 UR18, UR8, UR6, URZ ;  /* 0x0000000608127299 */ /* 0x000fe2000800063f */
[----:B------:R-:W-:Y:S01]  /*a570*/  IMAD.MOV.U32 R13, RZ, RZ, 0x1 ;  /* 0x00000001ff0d7424 */ /* 0x000fe200078e00ff */
[----:B------:R-:W-:Y:S01]  /*a580*/  LOP3.LUT R11, R19, 0x2, RZ, 0xfc, !PT ;  /* 0x00000002130b7812 */ /* 0x000fe200078efcff */
[----:B------:R-:W-:Y:S01]  /*a590*/  ULDC UR6, c[0x0][0x14] ;  /* 0x0000050000067ab9 */ /* 0x000fe20000000800 */
[----:B------:R-:W-:Y:S01]  /*a5a0*/  PLOP3.LUT P0, PT, P0, P2, PT, 0x8a, 0x0 ;  /* 0x000000000000781c */ /* 0x000fe20000705172 */
[----:B------:R-:W-:Y:S01]  /*a5b0*/  UIMAD.WIDE.U32 UR20, UR4, UR6, URZ ;  /* 0x00000006041472a5 */ /* 0x000fe2000f8e003f */
[----:B------:R-:W-:Y:S01]  /*a5c0*/  IMAD.MOV.U32 R12, RZ, RZ, RZ ;  /* 0x000000ffff0c7224 */ /* 0x000fe200078e00ff */
[----:B------:R-:W-:-:S02]  /*a5d0*/  UIMAD UR13, UR5, UR6, URZ ;  /* 0x00000006050d72a4 */ /* 0x000fc4000f8e023f */
[----:B------:R-:W-:Y:S01]  /*a5e0*/  ULOP3.LUT UR17, URZ, UR7, URZ, 0x33, !UPT ;  /* 0x000000073f117292 */ /* 0x000fe2000f8e333f */
[----:B0-----:R-:W-:Y:S01]  /*a5f0*/  VIADD R0, R0, 0x3f ;  /* 0x0000003f00007836 */ /* 0x001fe20000000000 */
[----:B------:R-:W-:Y:S01]  /*a600*/  UIADD3 UR13, UR21, UR13, URZ ;  /* 0x0000000d150d7290 */ /* 0x000fe2000fffe03f */
[----:B------:R-:W-:-:S03]  /*a610*/  ULDC.64 UR22, c[0x0][0x198] ;  /* 0x0000660000167ab9 */ /* 0x000fc60000000a00 */
[----:B------:R-:W-:-:S04]  /*a620*/  SHF.R.S32.HI R3, RZ, 0x1f, R0 ;  /* 0x0000001fff037819 */ /* 0x000fc80000011400 */
[----:B------:R-:W-:Y:S01]  /*a630*/  LEA.HI R3, R3, R0, RZ, 0x6 ;  /* 0x0000000003037211 */ /* 0x000fe200078f30ff */
[----:B------:R-:W-:-:S03]  /*a640*/  IMAD.MOV.U32 R0, RZ, RZ, 0x1 ;  /* 0x00000001ff007424 */ /* 0x000fc600078e00ff */
[----:B------:R-:W-:-:S05]  /*a650*/  SHF.R.S32.HI R3, RZ, 0x6, R3 ;  /* 0x00000006ff037819 */ /* 0x000fca0000011403 */
[----:B------:R-:W-:-:S07]  /*a660*/  VIADD R10, R3, 0x1 ;  /* 0x00000001030a7836 */ /* 0x000fce0000000000 */
.L_x_222:
[----:B------:R-:W-:-:S03]  /*a670*/  UMOV UR4, 0xffffffff ;  /* 0xffffffff00047882 */ /* 0x000fc60000000000 */
[----:B------:R-:W-:Y:S05]  /*a680*/  BRA.DIV UR4, `(.L_x_211) ;  /* 0x0000000e04c07947 */ /* 0x000fea000b800000 */
[----:B------:R-:W-:-:S13]  /*a690*/  ELECT P6, URZ, PT ;  /* 0x00000000003f782f */ /* 0x000fda00038c0000 */
.L_x_234:
[----:B------:R-:W0:Y:S01]  /*a6a0*/  LDC R4, c[0x0][0x28c] ;  /* 0x0000a300ff047b82 */ /* 0x000e220000000800 */
[----:B------:R-:W-:Y:S01]  /*a6b0*/  BSSY B1, `(.L_x_212) ;  /* 0x0000037000017945 */ /* 0x000fe20003800000 */
[----:B0-----:R-:W-:-:S13]  /*a6c0*/  ISETP.LT.OR P6, PT, R4, 0x1, !P6 ;  /* 0x000000010400780c */ /* 0x001fda00077c1670 */
[----:B------:R-:W-:Y:S05]  /*a6d0*/  @P6 BRA `(.L_x_213) ;  /* 0x0000000000d06947 */ /* 0x000fea0003800000 */
[----:B------:R-:W-:Y:S02]  /*a6e0*/  IMAD R15, R9, 0xb0, RZ ;  /* 0x000000b0090f7824 */ /* 0x000fe400078e02ff */
[----:B------:R-:W-:Y:S02]  /*a6f0*/  IMAD.SHL.U32 R18, R7, 0x80, RZ ;  /* 0x0000008007127824 */ /* 0x000fe400078e00ff */
[----:B------:R-:W-:Y:S02]  /*a700*/  IMAD.MOV.U32 R20, RZ, RZ, RZ ;  /* 0x000000ffff147224 */ /* 0x000fe400078e00ff */
[----:B------:R-:W-:Y:S02]  /*a710*/  IMAD.MOV.U32 R4, RZ, RZ, R10 ;  /* 0x000000ffff047224 */ /* 0x000fe400078e000a */
[----:B------:R-:W-:Y:S02]  /*a720*/  IMAD.MOV.U32 R5, RZ, RZ, R0 ;  /* 0x000000ffff057224 */ /* 0x000fe400078e0000 */
[----:B------:R-:W-:-:S07]  /*a730*/  IMAD.MOV.U32 R6, RZ, RZ, R12 ;  /* 0x000000ffff067224 */ /* 0x000fce00078e000c */
.L_x_217:
[----:B------:R-:W0:Y:S01]  /*a740*/  S2R R14, SR_CgaCtaId ;  /* 0x00000000000e7919 */ /* 0x000e220000008800 */
[----:B------:R-:W-:Y:S01]  /*a750*/  MOV R7, 0x400 ;  /* 0x0000040000077802 */ /* 0x000fe20000000f00 */
[----:B------:R-:W1:Y:S03]  /*a760*/  @!P2 LDC R9, c[0x0][0x500] ;  /* 0x00014000ff09ab82 */ /* 0x000e660000000800 */
[----:B0-----:R-:W-:Y:S02]  /*a770*/  LEA R21, R14, R7, 0x18 ;  /* 0x000000070e157211 */ /* 0x001fe400078ec0ff */
[----:B------:R-:W-:-:S03]  /*a780*/  SHF.L.U32 R7, R5, 0x1f, RZ ;  /* 0x0000001f05077819 */ /* 0x000fc600000006ff */
[----:B------:R-:W-:-:S04]  /*a790*/  IMAD R14, R6, 0x8, R21 ;  /* 0x00000008060e7824 */ /* 0x000fc800078e0215 */
[----:B------:R-:W0:Y:S02]  /*a7a0*/  SYNCS.PHASECHK.TRANS64.TRYWAIT P1, [R14+URZ+0x28], R7 ;  /* 0x000028070e0075a7 */ /* 0x000e24000802017f */
[----:B01----:R-:W-:Y:S05]  /*a7b0*/  @!P1 BRA `(.L_x_214) ;  /* 0x0000000c00949947 */ /* 0x003fea0003800000 */
.L_x_235:
[----:B0-----:R-:W-:Y:S01]  /*a7c0*/  PRMT R7, R11, 0x9910, RZ ;  /* 0x000099100b077816 */ /* 0x001fe200000000ff */
[----:B------:R0:W-:Y:S03]  /*a7d0*/  @!P2 SYNCS.ARRIVE.TRANS64 RZ, [R14+URZ], R9 ;  /* 0x000000090effa9a7 */ /* 0x0001e6000800003f */
[----:B------:R-:W-:-:S13]  /*a7e0*/  ISETP.NE.AND P1, PT, R7, 0x2, PT ;  /* 0x000000020700780c */ /* 0x000fda0003f25270 */
[----:B0-----:R-:W-:Y:S05]  /*a7f0*/  @P1 BRA `(.L_x_215) ;  /* 0x0000000000041947 */ /* 0x001fea0003800000 */
[----:B------:R-:W-:Y:S01]  /*a800*/  BPT.TRAP 0x1 ;  /* 0x000000040000795c */ /* 0x000fe20000300000 */
.L_x_215:
[----:B------:R-:W-:Y:S05]  /*a810*/  @P0 BRA `(.L_x_216) ;  /* 0x0000000000040947 */ /* 0x000fea0003800000 */
[----:B------:R-:W-:Y:S01]  /*a820*/  BPT.TRAP 0x1 ;  /* 0x000000040000795c */ /* 0x000fe20000300000 */
.L_x_216:
[--C-:B------:R-:W-:Y:S01]  /*a830*/  IMAD R7, R6, 0x4000, R21.reuse ;  /* 0x0000400006077824 */ /* 0x100fe200078e0215 */
[----:B------:R-:W-:Y:S01]  /*a840*/  R2UR UR9, R14 ;  /* 0x000000000e0972ca */ /* 0x000fe200000e0000 */
[----:B------:R-:W-:Y:S01]  /*a850*/  IMAD R21, R6, 0x5800, R21 ;  /* 0x0000580006157824 */ /* 0x000fe200078e0215 */
[----:B------:R-:W-:Y:S01]  /*a860*/  UIADD3 UR4, UP0, UR22, 0xf0, URZ ;  /* 0x000000f016047890 */ /* 0x000fe2000ff1e03f */
[----:B------:R-:W-:Y:S01]  /*a870*/  VIADD R4, R4, 0xffffffff ;  /* 0xffffffff04047836 */ /* 0x000fe20000000000 */
[----:B------:R-:W-:Y:S01]  /*a880*/  R2UR UR5, R7 ;  /* 0x00000000070572ca */ /* 0x000fe200000e0000 */
[----:B------:R-:W-:Y:S01]  /*a890*/  UIADD3 UR24, UP1, UR22, 0x1f0, URZ ;  /* 0x000001f016187890 */ /* 0x000fe2000ff3e03f */
[----:B------:R-:W-:Y:S01]  /*a8a0*/  R2UR UR8, R21 ;  /* 0x00000000150872ca */ /* 0x000fe200000e0000 */
[----:B------:R-:W-:Y:S01]  /*a8b0*/  VIADD R6, R6, 0x1 ;  /* 0x0000000106067836 */ /* 0x000fe20000000000 */
[----:B------:R-:W-:Y:S01]  /*a8c0*/  R2UR UR11, R18 ;  /* 0x00000000120b72ca */ /* 0x000fe200000e0000 */
[----:B------:R-:W-:Y:S01]  /*a8d0*/  UIADD3.X UR25, URZ, UR23, URZ, UP1, !UPT ;  /* 0x000000173f197290 */ /* 0x000fe20008ffe43f */
[----:B------:R-:W-:Y:S01]  /*a8e0*/  R2UR UR10, R20 ;  /* 0x00000000140a72ca */ /* 0x000fe200000e0000 */
[----:B------:R-:W-:Y:S01]  /*a8f0*/  UMOV UR6, 0x0 ;  /* 0x0000000000067882 */ /* 0x000fe20000000000 */
[----:B------:R-:W-:Y:S01]  /*a900*/  R2UR UR12, R8 ;  /* 0x00000000080c72ca */ /* 0x000fe200000e0000 */
[----:B------:R-:W-:Y:S01]  /*a910*/  UMOV UR7, 0x10000000 ;  /* 0x1000000000077882 */ /* 0x000fe20000000000 */
[----:B------:R-:W-:Y:S01]  /*a920*/  R2UR UR19, R15 ;  /* 0x000000000f1372ca */ /* 0x000fe200000e0000 */
[----:B------:R-:W-:Y:S01]  /*a930*/  VIADD R20, R20, 0x40 ;  /* 0x0000004014147836 */ /* 0x000fe20000000000 */
[----:B------:R-:W-:Y:S01]  /*a940*/  ISETP.GT.AND P3, PT, R4, 0x1, PT ;  /* 0x000000010400780c */ /* 0x000fe20003f64270 */
[----:B------:R-:W-:Y:S01]  /*a950*/  UIADD3 UR14, UR5, 0x100, URZ ;  /* 0x00000100050e7890 */ /* 0x000fe2000fffe03f */
[----:B------:R-:W-:Y:S01]  /*a960*/  ISETP.NE.AND P1, PT, R6, 0x5, PT ;  /* 0x000000050600780c */ /* 0x000fe20003f25270 */
[----:B------:R-:W-:-:S02]  /*a970*/  UIADD3.X UR5, URZ, UR23, URZ, UP0, !UPT ;  /* 0x000000173f057290 */ /* 0x000fc400087fe43f */
[----:B------:R-:W-:Y:S01]  /*a980*/  UIADD3 UR15, UR8, 0x14100, URZ ;  /* 0x00014100080f7890 */ /* 0x000fe2000fffe03f */
[----:B------:R-:W-:Y:S02]  /*a990*/  SEL R14, RZ, 0x1, P1 ;  /* 0x00000001ff0e7807 */ /* 0x000fe40000800000 */
[----:B------:R-:W-:Y:S01]  /*a9a0*/  UMOV UR8, UR14 ;  /* 0x0000000e00087c82 */ /* 0x000fe20008000000 */
[----:B------:R-:W-:Y:S02]  /*a9b0*/  SEL R6, R6, RZ, P1 ;  /* 0x000000ff06067207 */ /* 0x000fe40000800000 */
[----:B------:R-:W-:Y:S01]  /*a9c0*/  LOP3.LUT R5, R5, R14, RZ, 0x3c, !PT ;  /* 0x0000000e05057212 */ /* 0x000fe200078e3cff */
[----:B------:R0:W-:Y:S02]  /*a9d0*/  UTMALDG.3D [UR8], [UR4], desc[UR6] ;  /* 0x00000608040075b4 */ /* 0x0001e40008011000 */
[----:B0-----:R-:W-:Y:S01]  /*a9e0*/  UMOV UR8, UR15 ;  /* 0x0000000f00087c82 */ /* 0x001fe20008000000 */
[----:B------:R-:W-:-:S02]  /*a9f0*/  UMOV UR11, UR19 ;  /* 0x00000013000b7c82 */ /* 0x000fc40008000000 */
[----:B------:R0:W-:Y:S02]  /*aa00*/  UTMALDG.3D [UR8], [UR24], desc[UR6] ;  /* 0x00000608180075b4 */ /* 0x0001e40008011000 */
[----:B0-----:R-:W-:Y:S05]  /*aa10*/  @P3 BRA `(.L_x_217) ;  /* 0xfffffffc00483947 */ /* 0x001fea000383ffff */
.L_x_213:
[----:B------:R-:W-:Y:S05]  /*aa20*/  BSYNC B1 ;  /* 0x0000000000017941 */ /* 0x000fea0003800000 */
.L_x_212:
[----:B------:R-:W-:Y:S01]  /*aa30*/  LOP3.LUT P3, RZ, R13, 0xff, RZ, 0xc0, !PT ;  /* 0x000000ff0dff7812 */ /* 0x000fe2000786c0ff */
[----:B------:R-:W-:Y:S01]  /*aa40*/  IMAD.IADD R12, R3, 0x1, R12 ;  /* 0x00000001030c7824 */ /* 0x000fe200078e020c */
[----:B------:R-:W-:Y:S01]  /*aa50*/  IADD3 R16, P4, R16, UR20, RZ ;  /* 0x0000001410107c10 */ /* 0x000fe2000ff9e0ff */
[----:B------:R-:W-:Y:S01]  /*aa60*/  ULDC.64 UR4, c[0x0][0x650] ;  /* 0x0001940000047ab9 */ /* 0x000fe20000000a00 */
[----:B------:R-:W-:Y:S01]  /*aa70*/  BSSY B1, `(.L_x_218) ;  /* 0x000006a000017945 */ /* 0x000fe20003800000 */
[----:B------:R-:W-:Y:S01]  /*aa80*/  IMAD.MOV.U32 R9, RZ, RZ, -0x1 ;  /* 0xffffffffff097424 */ /* 0x000fe200078e00ff */
[----:B------:R-:W-:Y:S01]  /*aa90*/  ISETP.GT.U32.AND P1, PT, R12, 0x4, PT ;  /* 0x000000040c00780c */ /* 0x000fe20003f24070 */
[----:B------:R-:W-:Y:S01]  /*aaa0*/  IMAD.MOV.U32 R8, RZ, RZ, -0x1 ;  /* 0xffffffffff087424 */ /* 0x000fe200078e00ff */
[----:B------:R-:W-:Y:S02]  /*aab0*/  IADD3.X R17, R17, UR13, RZ, P4, !PT ;  /* 0x0000000d11117c10 */ /* 0x000fe4000a7fe4ff */
[----:B------:R-:W-:-:S02]  /*aac0*/  ISETP.LT.U32.AND P1, PT, R3, 0x5, P1 ;  /* 0x000000050300780c */ /* 0x000fc40000f21070 */
[----:B------:R-:W-:Y:S01]  /*aad0*/  PRMT R13, RZ, 0x7610, R13 ;  /* 0x00007610ff0d7816 */ /* 0x000fe2000000000d */
[----:B------:R-:W0:Y:S01]  /*aae0*/  @P3 S2R R5, SR_CgaCtaId ;  /* 0x0000000000053919 */ /* 0x000e220000008800 */
[----:B------:R-:W-:-:S04]  /*aaf0*/  @P3 MOV R4, 0x400 ;  /* 0x0000040000043802 */ /* 0x000fc80000000f00 */
[----:B0-----:R-:W-:Y:S01]  /*ab00*/  @P3 LEA R6, R5, R4, 0x18 ;  /* 0x0000000405063211 */ /* 0x001fe200078ec0ff */
[----:B------:R-:W-:-:S03]  /*ab10*/  IMAD.WIDE.U32 R4, R12, -0x33333333, RZ ;  /* 0xcccccccd0c047825 */ /* 0x000fc600078e00ff */
[----:B------:R0:W-:Y:S01]  /*ab20*/  @P3 SYNCS.ARRIVE.TRANS64.A1T0 RZ, [R6+URZ+0x68], RZ ;  /* 0x000068ff06ff39a7 */ /* 0x0001e2000810003f */
[----:B------:R-:W-:Y:S02]  /*ab30*/  ISETP.GE.U32.AND P3, PT, R3, 0x5, PT ;  /* 0x000000050300780c */ /* 0x000fe40003f66070 */
[----:B------:R-:W-:Y:S02]  /*ab40*/  SHF.R.U32.HI R7, RZ, 0x2, R5 ;  /* 0x00000002ff077819 */ /* 0x000fe40000011605 */
[----:B------:R-:W-:Y:S02]  /*ab50*/  SEL R5, RZ, 0x1, !P1 ;  /* 0x00000001ff057807 */ /* 0x000fe40004800000 */
[----:B------:R-:W-:Y:S01]  /*ab60*/  ISETP.GE.U32.AND P1, PT, R16, UR4, PT ;  /* 0x0000000410007c0c */ /* 0x000fe2000bf26070 */
[----:B------:R-:W-:Y:S01]  /*ab70*/  IMAD R12, R7, -0x5, R12 ;  /* 0xfffffffb070c7824 */ /* 0x000fe200078e020c */
[----:B------:R-:W-:Y:S02]  /*ab80*/  LOP3.LUT R0, R0, R5, RZ, 0x3c, !PT ;  /* 0x0000000500007212 */ /* 0x000fe400078e3cff */
[----:B------:R-:W-:-:S02]  /*ab90*/  ISETP.GE.U32.AND.EX P1, PT, R17, UR5, PT, P1 ;  /* 0x0000000511007c0c */ /* 0x000fc4000bf26110 */
[----:B------:R-:W-:Y:S02]  /*aba0*/  PRMT R4, RZ, 0x7610, R4 ;  /* 0x00007610ff047816 */ /* 0x000fe40000000004 */
[----:B------:R-:W-:Y:S01]  /*abb0*/  @P3 LOP3.LUT R0, R0, 0x1, R7, 0x78, !PT ;  /* 0x0000000100003812 */ /* 0x000fe200078e7807 */
[----:B------:R-:W-:-:S08]  /*abc0*/  IMAD.MOV.U32 R7, RZ, RZ, -0x1 ;  /* 0xffffffffff077424 */ /* 0x000fd000078e00ff */
[----:B0-----:R-:W-:Y:S05]  /*abd0*/  @P1 BRA `(.L_x_219) ;  /* 0x00000004004c1947 */ /* 0x001fea0003800000 */
[----:B------:R-:W-:Y:S01]  /*abe0*/  ULDC.64 UR4, c[0x0][0x628] ;  /* 0x00018a0000047ab9 */ /* 0x000fe20000000a00 */
[----:B------:R-:W0:Y:S01]  /*abf0*/  S2R R15, SR_CTAID.X ;  /* 0x00000000000f7919 */ /* 0x000e220000002500 */
[----:B------:R-:W-:Y:S01]  /*ac00*/  ISETP.NE.U32.AND P1, PT, RZ, UR4, PT ;  /* 0x00000004ff007c0c */ /* 0x000fe2000bf25070 */
[----:B------:R-:W-:Y:S01]  /*ac10*/  ULDC UR7, c[0x0][0x630] ;  /* 0x00018c0000077ab9 */ /* 0x000fe20000000800 */
[----:B------:R-:W-:Y:S01]  /*ac20*/  IMAD.MOV.U32 R4, RZ, RZ, R16 ;  /* 0x000000ffff047224 */ /* 0x000fe200078e0010 */
[----:B------:R-:W1:Y:S01]  /*ac30*/  S2R R14, SR_CTAID.Y ;  /* 0x00000000000e7919 */ /* 0x000e620000002600 */
[----:B------:R-:W-:Y:S01]  /*ac40*/  ISETP.NE.AND.EX P1, PT, RZ, UR5, PT, P1 ;  /* 0x00000005ff007c0c */ /* 0x000fe2000bf25310 */
[----:B------:R-:W-:-:S12]  /*ac50*/  IMAD.MOV.U32 R5, RZ, RZ, R17 ;  /* 0x000000ffff057224 */ /* 0x000fd800078e0011 */
[----:B------:R-:W-:Y:S05]  /*ac60*/  @!P1 BRA `(.L_x_220) ;  /* 0x0000000000289947 */ /* 0x000fea0003800000 */
[----:B------:R-:W-:Y:S02]  /*ac70*/  ULDC UR6, c[0x0][0x634] ;  /* 0x00018d0000067ab9 */ /* 0x000fe40000000800 */
[----:B------:R-:W-:-:S05]  /*ac80*/  IADD3 R9, P1, R16, UR6, RZ ;  /* 0x0000000610097c10 */ /* 0x000fca000ff3e0ff */
[----:B------:R-:W-:-:S04]  /*ac90*/  IMAD.X R21, RZ, RZ, R17, P1 ;  /* 0x000000ffff157224 */ /* 0x000fc800008e0611 */
[----:B------:R-:W-:-:S04]  /*aca0*/  IMAD.WIDE.U32 R6, R21, UR4, RZ ;  /* 0x0000000415067c25 */ /* 0x000fc8000f8e00ff */
[----:B------:R-:W-:-:S04]  /*acb0*/  IMAD.WIDE.U32 R6, P1, R9, UR5, R6 ;  /* 0x0000000509067c25 */ /* 0x000fc8000f820006 */
[----:B------:R-:W-:-:S04]  /*acc0*/  IMAD.WIDE.U32 R8, R9, UR4, RZ ;  /* 0x0000000409087c25 */ /* 0x000fc8000f8e00ff */
[----:B------:R-:W-:Y:S01]  /*acd0*/  IMAD.X R5, RZ, RZ, RZ, P1 ;  /* 0x000000ffff057224 */ /* 0x000fe200008e06ff */
[----:B------:R-:W-:Y:S01]  /*ace0*/  IADD3 RZ, P1, R9, R6, RZ ;  /* 0x0000000609ff7210 */ /* 0x000fe20007f3e0ff */
[----:B------:R-:W-:-:S04]  /*acf0*/  IMAD.MOV.U32 R4, RZ, RZ, R7 ;  /* 0x000000ffff047224 */ /* 0x000fc800078e0007 */
[----:B------:R-:W-:-:S08]  /*ad00*/  IMAD.WIDE.U32.X R4, R21, UR5, R4, P1 ;  /* 0x0000000515047c25 */ /* 0x000fd000088e0404 */
.L_x_220:
[--C-:B------:R-:W-:Y:S01]  /*ad10*/  SHF.R.U64 R8, R4, UR7, R5.reuse ;  /* 0x0000000704087c19 */ /* 0x100fe20008001205 */
[----:B------:R-:W-:Y:S01]  /*ad20*/  ULDC.64 UR4, c[0x0][0x620] ;  /* 0x0001880000047ab9 */ /* 0x000fe20000000a00 */
[----:B------:R-:W-:Y:S01]  /*ad30*/  SHF.R.U32.HI R4, RZ, UR7, R5 ;  /* 0x00000007ff047c19 */ /* 0x000fe20008011605 */
[----:B------:R-:W2:Y:S01]  /*ad40*/  LDC R24, c[0x0][0x144] ;  /* 0x00005100ff187b82 */ /* 0x000ea20000000800 */
[----:B------:R-:W-:Y:S01]  /*ad50*/  IADD3 R7, P1, RZ, -R8, RZ ;  /* 0x80000008ff077210 */ /* 0x000fe20007f3e0ff */
[----:B------:R-:W-:Y:S01]  /*ad60*/  ULDC.64 UR8, c[0x0][0x640] ;  /* 0x0001900000087ab9 */ /* 0x000fe20000000a00 */
[----:B0-----:R-:W-:Y:S01]  /*ad70*/  I2FP.F32.U32 R9, R15 ;  /* 0x0000000f00097245 */ /* 0x001fe20000201000 */
[----:B------:R-:W-:Y:S02]  /*ad80*/  ULDC UR6, c[0x0][0x608] ;  /* 0x0001820000067ab9 */ /* 0x000fe40000000800 */
[----:B------:R-:W-:Y:S01]  /*ad90*/  IMAD.X R4, RZ, RZ, ~R4, P1 ;  /* 0x000000ffff047224 */ /* 0x000fe200008e0e04 */
[----:B------:R-:W-:Y:S01]  /*ada0*/  ISETP.NE.U32.AND P1, PT, RZ, UR8, PT ;  /* 0x00000008ff007c0c */ /* 0x000fe2000bf25070 */
[----:B------:R-:W0:Y:S02]  /*adb0*/  LDC R21, c[0x0][0x148] ;  /* 0x00005200ff157b82 */ /* 0x000e240000000800 */
[----:B------:R-:W-:Y:S01]  /*adc0*/  IMAD R6, R4, UR4, RZ ;  /* 0x0000000404067c24 */ /* 0x000fe2000f8e02ff */
[----:B------:R-:W-:Y:S01]  /*add0*/  ISETP.NE.AND.EX P1, PT, RZ, UR9, PT, P1 ;  /* 0x00000009ff007c0c */ /* 0x000fe2000bf25310 */
[----:B------:R-:W-:Y:S01]  /*ade0*/  IMAD.WIDE.U32 R4, R7, UR4, R16 ;  /* 0x0000000407047c25 */ /* 0x000fe2000f8e0010 */
[----:B------:R-:W-:-:S03]  /*adf0*/  ULDC UR4, c[0x0][0x150] ;  /* 0x0000540000047ab9 */ /* 0x000fc60000000800 */
[----:B------:R-:W-:Y:S02]  /*ae00*/  IMAD R7, R7, UR5, R6 ;  /* 0x0000000507077c24 */ /* 0x000fe4000f8e0206 */
[----:B------:R-:W-:Y:S01]  /*ae10*/  FMUL R6, R9, UR4 ;  /* 0x0000000409067c20 */ /* 0x000fe20008400000 */
[----:B------:R-:W-:Y:S01]  /*ae20*/  ULDC UR4, c[0x0][0x618] ;  /* 0x0001860000047ab9 */ /* 0x000fe20000000800 */
[----:B------:R-:W-:Y:S01]  /*ae30*/  ULDC UR5, c[0x0][0x154] ;  /* 0x0000550000057ab9 */ /* 0x000fe20000000800 */
[----:B------:R-:W-:-:S03]  /*ae40*/  IMAD.IADD R5, R5, 0x1, R7 ;  /* 0x0000000105057824 */ /* 0x000fc600078e0207 */
[----:B------:R-:W3:Y:S02]  /*ae50*/  F2I.U32.TRUNC.NTZ R6, R6 ;  /* 0x0000000600067305 */ /* 0x000ee4000020f000 */
[----:B------:R-:W-:Y:S02]  /*ae60*/  SHF.R.U64 R9, R4, UR4, R5 ;  /* 0x0000000404097c19 */ /* 0x000fe40008001205 */
[----:B-1----:R-:W-:-:S05]  /*ae70*/  I2FP.F32.U32 R4, R14 ;  /* 0x0000000e00047245 */ /* 0x002fca0000201000 */
[----:B------:R-:W-:Y:S01]  /*ae80*/  FMUL R22, R4, UR5 ;  /* 0x0000000504167c20 */ /* 0x000fe20008400000 */
[----:B------:R-:W-:Y:S01]  /*ae90*/  SHF.R.U32.HI R4, RZ, UR4, R5 ;  /* 0x00000004ff047c19 */ /* 0x000fe20008011605 */
[----:B------:R-:W-:-:S03]  /*aea0*/  ULDC UR4, c[0x0][0x658] ;  /* 0x0001960000047ab9 */ /* 0x000fc60000000800 */
[--C-:B------:R-:W-:Y:S01]  /*aeb0*/  SHF.R.U64 R20, R9, UR6, R4.reuse ;  /* 0x0000000609147c19 */ /* 0x100fe20008001204 */
[----:B------:R-:W1:Y:S01]  /*aec0*/  F2I.U32.TRUNC.NTZ R22, R22 ;  /* 0x0000001600167305 */ /* 0x000e62000020f000 */
[----:B------:R-:W-:Y:S01]  /*aed0*/  SHF.R.U32.HI R5, RZ, UR6, R4 ;  /* 0x00000006ff057c19 */ /* 0x000fe20008011604 */
[----:B---3--:R-:W-:-:S03]  /*aee0*/  IMAD.MOV R6, RZ, RZ, -R6 ;  /* 0x000000ffff067224 */ /* 0x008fc600078e0a06 */
[----:B------:R-:W-:Y:S01]  /*aef0*/  SHF.R.U64 R18, R20, UR4, R5 ;  /* 0x0000000414127c19 */ /* 0x000fe20008001205 */
[----:B--2---:R-:W-:Y:S01]  /*af00*/  IMAD R15, R24, R6, R15 ;  /* 0x00000006180f7224 */ /* 0x004fe200078e020f */
[----:B------:R-:W-:-:S03]  /*af10*/  SHF.R.U32.HI R23, RZ, UR4, R5 ;  /* 0x00000004ff177c19 */ /* 0x000fc60008011605 */
[----:B------:R-:W-:Y:S02]  /*af20*/  IMAD.MOV.U32 R4, RZ, RZ, R18 ;  /* 0x000000ffff047224 */ /* 0x000fe400078e0012 */
[----:B------:R-:W-:Y:S01]  /*af30*/  IMAD.MOV.U32 R5, RZ, RZ, R23 ;  /* 0x000000ffff057224 */ /* 0x000fe200078e0017 */
[----:B-1----:R-:W-:Y:S06]  /*af40*/  @!P1 BRA `(.L_x_221) ;  /* 0x0000000000289947 */ /* 0x002fec0003800000 */
[----:B------:R-:W-:Y:S02]  /*af50*/  ULDC UR4, c[0x0][0x64c] ;  /* 0x0001930000047ab9 */ /* 0x000fe40000000800 */
[----:B------:R-:W-:-:S05]  /*af60*/  IADD3 R5, P1, R18, UR4, RZ ;  /* 0x0000000412057c10 */ /* 0x000fca000ff3e0ff */
[----:B------:R-:W-:-:S04]  /*af70*/  IMAD.X R23, RZ, RZ, R23, P1 ;  /* 0x000000ffff177224 */ /* 0x000fc800008e0617 */
[----:B------:R-:W-:-:S04]  /*af80*/  IMAD.WIDE.U32 R6, R23, UR8, RZ ;  /* 0x0000000817067c25 */ /* 0x000fc8000f8e00ff */
[----:B------:R-:W-:-:S04]  /*af90*/  IMAD.WIDE.U32 R6, P1, R5, UR9, R6 ;  /* 0x0000000905067c25 */ /* 0x000fc8000f820006 */
[----:B------:R-:W-:-:S04]  /*afa0*/  IMAD.WIDE.U32 R4, R5, UR8, RZ ;  /* 0x0000000805047c25 */ /* 0x000fc8000f8e00ff */
[----:B------:R-:W-:Y:S01]  /*afb0*/  IMAD.MOV.U32 R4, RZ, RZ, R7 ;  /* 0x000000ffff047224 */ /* 0x000fe200078e0007 */
[----:B------:R-:W-:Y:S01]  /*afc0*/  IADD3 RZ, P3, R5, R6, RZ ;  /* 0x0000000605ff7210 */ /* 0x000fe20007f7e0ff */
[----:B------:R-:W-:-:S04]  /*afd0*/  IMAD.X R5, RZ, RZ, RZ, P1 ;  /* 0x000000ffff057224 */ /* 0x000fc800008e06ff */
[----:B------:R-:W-:-:S08]  /*afe0*/  IMAD.WIDE.U32.X R4, R23, UR9, R4, P3 ;  /* 0x0000000917047c25 */ /* 0x000fd000098e0404 */
.L_x_221:
[----:B------:R-:W-:Y:S01]  /*aff0*/  ISETP.NE.AND P1, PT, R2, 0x1, PT ;  /* 0x000000010200780c */ /* 0x000fe20003f25270 */
[----:B------:R-:W-:Y:S01]  /*b000*/  ULDC UR4, c[0x0][0x648] ;  /* 0x0001920000047ab9 */ /* 0x000fe20000000800 */
[----:B------:R-:W-:Y:S01]  /*b010*/  LOP3.LUT R20, R20, UR17, RZ, 0xc0, !PT ;  /* 0x0000001114147c12 */ /* 0x000fe2000f8ec0ff */
[----:B------:R-:W-:Y:S01]  /*b020*/  IMAD.MOV R22, RZ, RZ, -R22 ;  /* 0x000000ffff167224 */ /* 0x000fe200078e0a16 */
[----:B------:R-:W-:Y:S01]  /*b030*/  SHF.R.U64 R5, R4, UR4, R5 ;  /* 0x0000000404057c19 */ /* 0x000fe20008001205 */
[----:B------:R-:W-:Y:S01]  /*b040*/  ULDC UR4, c[0x0][0x638] ;  /* 0x00018e0000047ab9 */ /* 0x000fe20000000800 */
[----:B------:R-:W-:Y:S01]  /*b050*/  LOP3.LUT R9, R9, UR16, RZ, 0xc0, !PT ;  /* 0x0000001009097c12 */ /* 0x000fe2000f8ec0ff */
[----:B------:R-:W-:Y:S01]  /*b060*/  ULDC UR5, c[0x0][0x610] ;  /* 0x0001840000057ab9 */ /* 0x000fe20000000800 */
[----:B------:R-:W-:Y:S02]  /*b070*/  IMAD.MOV.U32 R4, RZ, RZ, 0x1 ;  /* 0x00000001ff047424 */ /* 0x000fe400078e00ff */
[----:B------:R-:W-:-:S02]  /*b080*/  IMAD.MOV R7, RZ, RZ, -R5 ;  /* 0x000000ffff077224 */ /* 0x000fc400078e0a05 */
[----:B------:R-:W-:Y:S02]  /*b090*/  IMAD R20, R5, UR18, R20 ;  /* 0x0000001205147c24 */ /* 0x000fe4000f8e0214 */
[----:B0-----:R-:W-:Y:S02]  /*b0a0*/  @P1 IMAD R15, R21, R22, R14 ;  /* 0x00000016150f1224 */ /* 0x001fe400078e020e */
[----:B------:R-:W-:Y:S01]  /*b0b0*/  IMAD R18, R7, UR4, R18 ;  /* 0x0000000407127c24 */ /* 0x000fe2000f8e0212 */
[----:B------:R-:W-:Y:S01]  /*b0c0*/  ULDC UR4, c[0x0][0x600] ;  /* 0x0001800000047ab9 */ /* 0x000fe20000000800 */
[----:B------:R-:W-:Y:S02]  /*b0d0*/  IMAD R15, R20, UR5, R15 ;  /* 0x00000005140f7c24 */ /* 0x000fe4000f8e020f */
[----:B------:R-:W-:-:S05]  /*b0e0*/  IMAD R18, R18, UR4, R9 ;  /* 0x0000000412127c24 */ /* 0x000fca000f8e0209 */
[----:B------:R-:W-:Y:S02]  /*b0f0*/  SEL R9, R18, R15, !P1 ;  /* 0x0000000f12097207 */ /* 0x000fe40004800000 */
[----:B------:R-:W-:-:S07]  /*b100*/  SEL R7, R15, R18, !P1 ;  /* 0x000000120f077207 */ /* 0x000fce0004800000 */
.L_x_219:
[----:B------:R-:W-:Y:S05]  /*b110*/  BSYNC B1 ;  /* 0x0000000000017941 */ /* 0x000fea0003800000 */
.L_x_218:
[----:B------:R-:W-:-:S13]  /*b120*/  LOP3.LUT P1, RZ, R4, 0xff, RZ, 0xc0, !PT ;  /* 0x000000ff04ff7812 */ /* 0x000fda000782c0ff */
[----:B------:R-:W-:Y:S05]  /*b130*/  @P1 BRA `(.L_x_222) ;  /* 0xfffffff4004c1947 */ /* 0x000fea000383ffff */
[----:B------:R-:W-:Y:S05]  /*b140*/  BSYNC B0 ;  /* 0x0000000000007941 */ /* 0x000fea0003800000 */
.L_x_210:
[----:B------:R-:W-:-:S03]  /*b150*/  UMOV UR4, 0xffffffff ;  /* 0xffffffff00047882 */ /* 0x000fc60000000000 */
[----:B------:R-:W-:Y:S05]  /*b160*/  BRA.DIV UR4, `(.L_x_223) ;  /* 0x00000006043c7947 */ /* 0x000fea000b800000 */
[----:B------:R-:W-:-:S13]  /*b170*/  ELECT P6, URZ, PT ;  /* 0x00000000003f782f */ /* 0x000fda00038c0000 */
.L_x_238:
[----:B------:R-:W-:Y:S04]  /*b180*/  BSSY B0, `(.L_x_224) ;  /* 0x0000034000007945 */ /* 0x000fe80003800000 */
[----:B------:R-:W-:Y:S05]  /*b190*/  @!P6 BRA `(.L_x_225) ;  /* 0x0000000000c8e947 */ /* 0x000fea0003800000 */
[----:B------:R-:W-:-:S04]  /*b1a0*/  LOP3.LUT R19, R19, 0x2, RZ, 0xfc, !PT ;  /* 0x0000000213137812 */ /* 0x000fc800078efcff */
[----:B------:R-:W-:-:S13]  /*b1b0*/  ISETP.NE.AND P0, PT, R19, 0x3, PT ;  /* 0x000000031300780c */ /* 0x000fda0003f05270 */
[----:B------:R-:W-:Y:S05]  /*b1c0*/  @!P0 BRA `(.L_x_226) ;  /* 0x0000000000048947 */ /* 0x000fea0003800000 */
[----:B------:R-:W-:Y:S01]  /*b1d0*/  BPT.TRAP 0x1 ;  /* 0x000000040000795c */ /* 0x000fe20000300000 */
.L_x_226:
[----:B------:R-:W0:Y:S01]  /*b1e0*/  S2R R3, SR_CgaCtaId ;  /* 0x0000000000037919 */ /* 0x000e220000008800 */
[----:B------:R-:W-:-:S04]  /*b1f0*/  MOV R2, 0x400 ;  /* 0x0000040000027802 */ /* 0x000fc80000000f00 */
[----:B0-----:R-:W-:Y:S02]  /*b200*/  LEA R3, R3, R2, 0x18 ;  /* 0x0000000203037211 */ /* 0x001fe400078ec0ff */
[----:B------:R-:W-:-:S03]  /*b210*/  SHF.L.U32 R2, R0, 0x1f, RZ ;  /* 0x0000001f00027819 */ /* 0x000fc600000006ff */
[----:B------:R-:W-:-:S04]  /*b220*/  VIADD R3, R3, 0x28 ;  /* 0x0000002803037836 */ /* 0x000fc80000000000 */
[C---:B------:R-:W-:Y:S02]  /*b230*/  IMAD R7, R12.reuse, 0x8, R3 ;  /* 0x000000080c077824 */ /* 0x040fe400078e0203 */
[----:B------:R-:W-:Y:S02]  /*b240*/  VIADD R12, R12, 0x1 ;  /* 0x000000010c0c7836 */ /* 0x000fe40000000000 */
[----:B------:R-:W0:Y:S03]  /*b250*/  SYNCS.PHASECHK.TRANS64.TRYWAIT P0, [R7+URZ], R2 ;  /* 0x00000002070075a7 */ /* 0x000e26000800017f */
[----:B------:R-:W-:-:S04]  /*b260*/  ISETP.NE.AND P1, PT, R12, 0x5, PT ;  /* 0x000000050c00780c */ /* 0x000fc80003f25270 */
[----:B------:R-:W-:Y:S02]  /*b270*/  SEL R5, RZ, 0x1, P1 ;  /* 0x00000001ff057807 */ /* 0x000fe40000800000 */
[----:B------:R-:W-:Y:S02]  /*b280*/  SEL R12, R12, RZ, P1 ;  /* 0x000000ff0c0c7207 */ /* 0x000fe40000800000 */
[----:B------:R-:W-:-:S03]  /*b290*/  LOP3.LUT R5, R0, R5, RZ, 0x3c, !PT ;  /* 0x0000000500057212 */ /* 0x000fc600078e3cff */
[----:B------:R-:W-:Y:S01]  /*b2a0*/  IMAD R9, R12, 0x8, R3 ;  /* 0x000000080c097824 */ /* 0x000fe200078e0203 */
[----:B------:R-:W-:Y:S01]  /*b2b0*/  SHF.L.U32 R4, R5, 0x1f, RZ ;  /* 0x0000001f05047819 */ /* 0x000fe200000006ff */
[----:B0-----:R-:W-:Y:S06]  /*b2c0*/  @!P0 BRA `(.L_x_227) ;  /* 0x0000000400048947 */ /* 0x001fec0003800000 */
.L_x_239:
[----:B------:R-:W1:Y:S01]  /*b2d0*/  SYNCS.PHASECHK.TRANS64.TRYWAIT P0, [R9+URZ], R4 ;  /* 0x00000004090075a7 */ /* 0x000e62000800017f */
[----:B------:R-:W-:-:S05]  /*b2e0*/  VIADD R0, R12, 0x1 ;  /* 0x000000010c007836 */ /* 0x000fca0000000000 */
[----:B------:R-:W-:-:S04]  /*b2f0*/  ISETP.NE.AND P1, PT, R0, 0x5, PT ;  /* 0x000000050000780c */ /* 0x000fc80003f25270 */
[----:B0-----:R-:W-:Y:S02]  /*b300*/  SEL R2, RZ, 0x1, P1 ;  /* 0x00000001ff027807 */ /* 0x001fe40000800000 */
[----:B------:R-:W-:Y:S02]  /*b310*/  SEL R0, R0, RZ, P1 ;  /* 0x000000ff00007207 */ /* 0x000fe40000800000 */
[----:B------:R-:W-:-:S03]  /*b320*/  LOP3.LUT R7, R5, R2, RZ, 0x3c, !PT ;  /* 0x0000000205077212 */ /* 0x000fc600078e3cff */
[----:B------:R-:W-:Y:S01]  /*b330*/  IMAD R6, R0, 0x8, R3 ;  /* 0x0000000800067824 */ /* 0x000fe200078e0203 */
[----:B------:R-:W-:Y:S01]  /*b340*/  SHF.L.U32 R5, R7, 0x1f, RZ ;  /* 0x0000001f07057819 */ /* 0x000fe200000006ff */
[----:B-1----:R-:W-:Y:S06]  /*b350*/  @!P0 BRA `(.L_x_228) ;  /* 0x0000000000f48947 */ /* 0x002fec0003800000 */
.L_x_240:
[----:B------:R-:W1:Y:S01]  /*b360*/  SYNCS.PHASECHK.TRANS64.TRYWAIT P0, [R6+URZ], R5 ;  /* 0x00000005060075a7 */ /* 0x000e62000800017f */
[----:B------:R-:W-:-:S05]  /*b370*/  VIADD R0, R0, 0x1 ;  /* 0x0000000100007836 */ /* 0x000fca0000000000 */
[----:B------:R-:W-:-:S04]  /*b380*/  ISETP.NE.AND P1, PT, R0, 0x5, PT ;  /* 0x000000050000780c */ /* 0x000fc80003f25270 */
[----:B------:R-:W-:Y:S02]  /*b390*/  SEL R2, RZ, 0x1, P1 ;  /* 0x00000001ff027807 */ /* 0x000fe40000800000 */
[----:B------:R-:W-:Y:S02]  /*b3a0*/  SEL R0, R0, RZ, P1 ;  /* 0x000000ff00007207 */ /* 0x000fe40000800000 */
[----:B------:R-:W-:-:S03]  /*b3b0*/  LOP3.LUT R7, R7, R2, RZ, 0x3c, !PT ;  /* 0x0000000207077212 */ /* 0x000fc600078e3cff */
[----:B0-----:R-:W-:Y:S01]  /*b3c0*/  IMAD R9, R0, 0x8, R3 ;  /* 0x0000000800097824 */ /* 0x001fe200078e0203 */
[----:B------:R-:W-:Y:S01]  /*b3d0*/  SHF.L.U32 R4, R7, 0x1f, RZ ;  /* 0x0000001f07047819 */ /* 0x000fe200000006ff */
[----:B-1----:R-:W-:Y:S06]  /*b3e0*/  @!P0 BRA `(.L_x_229) ;  /* 0x0000000000e48947 */ /* 0x002fec0003800000 */
.L_x_241:
[----:B------:R-:W1:Y:S01]  /*b3f0*/  SYNCS.PHASECHK.TRANS64.TRYWAIT P0, [R9+URZ], R4 ;  /* 0x00000004090075a7 */ /* 0x000e62000800017f */
[----:B------:R-:W-:-:S05]  /*b400*/  VIADD R0, R0, 0x1 ;  /* 0x0000000100007836 */ /* 0x000fca0000000000 */
[----:B------:R-:W-:-:S04]  /*b410*/  ISETP.NE.AND P1, PT, R0, 0x5, PT ;  /* 0x000000050000780c */ /* 0x000fc80003f25270 */
[----:B------:R-:W-:Y:S02]  /*b420*/  SEL R2, RZ, 0x1, P1 ;  /* 0x00000001ff027807 */ /* 0x000fe40000800000 */
[----:B------:R-:W-:Y:S02]  /*b430*/  SEL R0, R0, RZ, P1 ;  /* 0x000000ff00007207 */ /* 0x000fe40000800000 */
[----:B------:R-:W-:Y:S01]  /*b440*/  LOP3.LUT R2, R7, R2, RZ, 0x3c, !PT ;  /* 0x0000000207027212 */ /* 0x000fe200078e3cff */
[----:B-1----:R-:W-:Y:S06]  /*b450*/  @!P0 BRA `(.L_x_230) ;  /* 0x0000000000dc8947 */ /* 0x002fec0003800000 */
.L_x_242:
[----:B------:R-:W-:Y:S01]  /*b460*/  IMAD R3, R0, 0x8, R3 ;  /* 0x0000000800037824 */ /* 0x000fe200078e0203 */
[----:B------:R-:W-:-:S07]  /*b470*/  SHF.L.U32 R0, R2, 0x1f, RZ ;  /* 0x0000001f02007819 */ /* 0x000fce00000006ff */
.L_x_231:
[----:B--2---:R2:W3:Y:S02]  /*b480*/  SYNCS.PHASECHK.TRANS64.TRYWAIT P0, [R3+URZ], R0 ;  /* 0x00000000030075a7 */ /* 0x0044e4000800017f */
[----:B---3--:R-:W-:Y:S05]  /*b490*/  @!P0 NANOSLEEP.SYNCS 0x989680 ;  /* 0x009896800000895d */ /* 0x008fea0003900000 */
[----:B------:R-:W3:Y:S02]  /*b4a0*/  @!P0 SYNCS.PHASECHK.TRANS64 P0, [R3+URZ], R0 ;  /* 0x00000000030085a7 */ /* 0x000ee4000800007f */
[----:B---3--:R-:W-:Y:S05]  /*b4b0*/  @!P0 BRA `(.L_x_231) ;  /* 0xfffffffc00f08947 */ /* 0x008fea000383ffff */
.L_x_225:
[----:B------:R-:W-:Y:S05]  /*b4c0*/  BSYNC B0 ;  /* 0x0000000000007941 */ /* 0x000fea0003800000 */
.L_x_224:
[----:B------:R-:W-:Y:S05]  /*b4d0*/  EXIT ;  /* 0x000000000000794d */ /* 0x000fea0003800000 */
.L_x_17:
[----:B---3--:R3:W4:Y:S02]  /*b4e0*/  SYNCS.PHASECHK.TRANS64.TRYWAIT P1, [R3+URZ], R0 ;  /* 0x00000000030075a7 */ /* 0x008724000802017f */
[----:B----4-:R-:W-:Y:S05]  /*b4f0*/  @!P1 NANOSLEEP.SYNCS 0x989680 ;  /* 0x009896800000995d */ /* 0x010fea0003900000 */
[----:B------:R-:W4:Y:S02]  /*b500*/  @!P1 SYNCS.PHASECHK.TRANS64 P1, [R3+URZ], R0 ;  /* 0x00000000030095a7 */ /* 0x000f24000802007f */
[----:B----4-:R-:W-:Y:S05]  /*b510*/  @!P1 BRA `(.L_x_17) ;  /* 0xfffffffc00f09947 */ /* 0x010fea000383ffff */
[----:B------:R-:W-:Y:S05]  /*b520*/  BRA `(.L_x_16) ;  /* 0xffffff5c00407947 */ /* 0x000fea000383ffff */
.L_x_22:
[----:B-1----:R-:W-:-:S04]  /*b530*/  IMAD.U32 R5, RZ, RZ, UR8 ;  /* 0x00000008ff057e24 */ /* 0x002fc8000f8e00ff */
[----:B------:R1:W2:Y:S03]  /*b540*/  SYNCS.PHASECHK.TRANS64.TRYWAIT P1, [R5+URZ], R4 ;  /* 0x00000004050075a7 */ /* 0x0002a6000802017f */
[----:B--2---:R-:W-:Y:S05]  /*b550*/  @!P1 NANOSLEEP.SYNCS 0x989680 ;  /* 0x009896800000995d */ /* 0x004fea0003900000 */
[----:B------:R-:W2:Y:S02]  /*b560*/  @!P1 SYNCS.PHASECHK.TRANS64 P1, [R5+URZ], R4 ;  /* 0x00000004050095a7 */ /* 0x000ea4000802007f */
[----:B--2---:R-:W-:Y:S05]  /*b570*/  @!P1 BRA `(.L_x_22) ;  /* 0xfffffffc00ec9947 */ /* 0x004fea000383ffff */
[----:B------:R-:W-:Y:S05]  /*b580*/  BRA `(.L_x_21) ;  /* 0xffffff7000387947 */ /* 0x000fea000383ffff */
.L_x_211:
[----:B------:R-:W-:Y:S01]  /*b590*/  BSSY B1, `(.L_x_232) ;  /* 0x0000006000017945 */ /* 0x000fe20003800000 */
[----:B------:R-:W-:-:S07]  /*b5a0*/  IMAD.MOV.U32 R15, RZ, RZ, -0x1 ;  /* 0xffffffffff0f7424 */ /* 0x000fce00078e00ff */
[----:B------:R-:W-:Y:S05]  /*b5b0*/  WARPSYNC.COLLECTIVE R15, `(.L_x_233) ;  /* 0x000000000f0c7348 */ /* 0x000fea0003c00000 */
[----:B------:R-:W-:Y:S02]  /*b5c0*/  ELECT P6, UR62, PT ;  /* 0x00000000003e782f */ /* 0x000fe400038c0000 */
[----:B------:R-:W-:Y:S01]  /*b5d0*/  MOV R14, UR62 ;  /* 0x0000003e000e7c02 */ /* 0x000fe20008000f00 */
[----:B------:R-:W-:Y:S10]  /*b5e0*/  ENDCOLLECTIVE ;  /* 0x000000000000791b */ /* 0x000ff40003800000 */
.L_x_233:
[----:B------:R-:W-:Y:S05]  /*b5f0*/  BSYNC B1 ;  /* 0x0000000000017941 */ /* 0x000fea0003800000 */
.L_x_232:
[----:B------:R-:W-:Y:S05]  /*b600*/  BRA `(.L_x_234) ;  /* 0xfffffff000247947 */ /* 0x000fea000383ffff */
.L_x_214:
[----:B0-----:R0:W1:Y:S02]  /*b610*/  SYNCS.PHASECHK.TRANS64.TRYWAIT P1, [R14+URZ+0x28], R7 ;  /* 0x000028070e0075a7 */ /* 0x001064000802017f */
[----:B-1----:R-:W-:Y:S05]  /*b620*/  @!P1 NANOSLEEP.SYNCS 0x989680 ;  /* 0x009896800000995d */ /* 0x002fea0003900000 */
[----:B------:R-:W1:Y:S02]  /*b630*/  @!P1 SYNCS.PHASECHK.TRANS64 P1, [R14+URZ+0x28], R7 ;  /* 0x000028070e0095a7 */ /* 0x000e64000802007f */
[----:B-1----:R-:W-:Y:S05]  /*b640*/  @!P1 BRA `(.L_x_214) ;  /* 0xfffffffc00f09947 */ /* 0x002fea000383ffff */
[----:B------:R-:W-:Y:S05]  /*b650*/  BRA `(.L_x_235) ;  /* 0xfffffff000587947 */ /* 0x000fea000383ffff */
.L_x_223:
[----:B------:R-:W-:Y:S01]  /*b660*/  BSSY B0, `(.L_x_236) ;  /* 0x0000006000007945 */ /* 0x000fe20003800000 */
[----:B------:R-:W-:-:S07]  /*b670*/  IMAD.MOV.U32 R15, RZ, RZ, -0x1 ;  /* 0xffffffffff0f7424 */ /* 0x000fce00078e00ff */
[----:B------:R-:W-:Y:S05]  /*b680*/  WARPSYNC.COLLECTIVE R15, `(.L_x_237) ;  /* 0x000000000f0c7348 */ /* 0x000fea0003c00000 */
[----:B------:R-:W-:Y:S02]  /*b690*/  ELECT P6, UR62, PT ;  /* 0x00000000003e782f */ /* 0x000fe400038c0000 */
[----:B------:R-:W-:Y:S01]  /*b6a0*/  MOV R14, UR62 ;  /* 0x0000003e000e7c02 */ /* 0x000fe20008000f00 */
[----:B------:R-:W-:Y:S10]  /*b6b0*/  ENDCOLLECTIVE ;  /* 0x000000000000791b */ /* 0x000ff40003800000 */
.L_x_237:
[----:B------:R-:W-:Y:S05]  /*b6c0*/  BSYNC B0 ;  /* 0x0000000000007941 */ /* 0x000fea0003800000 */
.L_x_236:
[----:B------:R-:W-:Y:S05]  /*b6d0*/  BRA `(.L_x_238) ;  /* 0xfffffff800a87947 */ /* 0x000fea000383ffff */
.L_x_227:
[----:B0-----:R0:W1:Y:S02]  /*b6e0*/  SYNCS.PHASECHK.TRANS64.TRYWAIT P0, [R7+URZ], R2 ;  /* 0x00000002070075a7 */ /* 0x001064000800017f */
[----:B-1----:R-:W-:Y:S05]  /*b6f0*/  @!P0 NANOSLEEP.SYNCS 0x989680 ;  /* 0x009896800000895d */ /* 0x002fea0003900000 */
[----:B------:R-:W1:Y:S02]  /*b700*/  @!P0 SYNCS.PHASECHK.TRANS64 P0, [R7+URZ], R2 ;  /* 0x00000002070085a7 */ /* 0x000e64000800007f */
[----:B-1----:R-:W-:Y:S05]  /*b710*/  @!P0 BRA `(.L_x_227) ;  /* 0xfffffffc00f08947 */ /* 0x002fea000383ffff */
[----:B------:R-:W-:Y:S05]  /*b720*/  BRA `(.L_x_239) ;  /* 0xfffffff800e87947 */ /* 0x000fea000383ffff */
.L_x_228:
[----:B0-----:R0:W1:Y:S02]  /*b730*/  SYNCS.PHASECHK.TRANS64.TRYWAIT P0, [R9+URZ], R4 ;  /* 0x00000004090075a7 */ /* 0x001064000800017f */
[----:B-1----:R-:W-:Y:S05]  /*b740*/  @!P0 NANOSLEEP.SYNCS 0x989680 ;  /* 0x009896800000895d */ /* 0x002fea0003900000 */
[----:B------:R-:W1:Y:S02]  /*b750*/  @!P0 SYNCS.PHASECHK.TRANS64 P0, [R9+URZ], R4 ;  /* 0x00000004090085a7 */ /* 0x000e64000800007f */
[----:B-1----:R-:W-:Y:S05]  /*b760*/  @!P0 BRA `(.L_x_228) ;  /* 0xfffffffc00f08947 */ /* 0x002fea000383ffff */
[----:B------:R-:W-:Y:S05]  /*b770*/  BRA `(.L_x_240) ;  /* 0xfffffff800f87947 */ /* 0x000fea000383ffff */
.L_x_229:
[----:B0-----:R0:W1:Y:S02]  /*b780*/  SYNCS.PHASECHK.TRANS64.TRYWAIT P0, [R6+URZ], R5 ;  /* 0x00000005060075a7 */ /* 0x001064000800017f */
[----:B-1----:R-:W-:Y:S05]  /*b790*/  @!P0 NANOSLEEP.SYNCS 0x989680 ;  /* 0x009896800000895d */ /* 0x002fea0003900000 */
[----:B------:R-:W1:Y:S02]  /*b7a0*/  @!P0 SYNCS.PHASECHK.TRANS64 P0, [R6+URZ], R5 ;  /* 0x00000005060085a7 */ /* 0x000e64000800007f */
[----:B-1----:R-:W-:Y:S05]  /*b7b0*/  @!P0 BRA `(.L_x_229) ;  /* 0xfffffffc00f08947 */ /* 0x002fea000383ffff */
[----:B------:R-:W-:Y:S05]  /*b7c0*/  BRA `(.L_x_241) ;  /* 0xfffffffc00087947 */ /* 0x000fea000383ffff */
.L_x_230:
[----:B-1----:R1:W2:Y:S02]  /*b7d0*/  SYNCS.PHASECHK.TRANS64.TRYWAIT P0, [R9+URZ], R4 ;  /* 0x00000004090075a7 */ /* 0x0022a4000800017f */
[----:B--2---:R-:W-:Y:S05]  /*b7e0*/  @!P0 NANOSLEEP.SYNCS 0x989680 ;  /* 0x009896800000895d */ /* 0x004fea0003900000 */
[----:B------:R-:W2:Y:S02]  /*b7f0*/  @!P0 SYNCS.PHASECHK.TRANS64 P0, [R9+URZ], R4 ;  /* 0x00000004090085a7 */ /* 0x000ea4000800007f */
[----:B--2---:R-:W-:Y:S05]  /*b800*/  @!P0 BRA `(.L_x_230) ;  /* 0xfffffffc00f08947 */ /* 0x004fea000383ffff */
[----:B------:R-:W-:Y:S05]  /*b810*/  BRA `(.L_x_242) ;  /* 0xfffffffc00107947 */ /* 0x000fea000383ffff */
.L_x_243:
[----:B------:R-:W-:-:S00]  /*b820*/  BRA `(.L_x_243) ;  /* 0xfffffffc00fc7947 */ /* 0x000fc0000383ffff */
[----:B------:R-:W-:-:S00]  /*b830*/  NOP ;  /* 0x0000000000007918 */ /* 0x000fc00000000000 */
        /* <DEDUP_REMOVED lines=12> */
.L_x_244:


//--------------------- .nv.global.init           --------------------------
	.section	.nv.global.init,"aw",@progbits
.nv.global.init:
	.type		$str$22,@object
	.size		$str$22,($str$23 - $str$22)
$str$22:
        /*0000*/ 	.byte	0x6b, 0x5f, 0x74, 0x69, 0x6c, 0x65, 0x5f, 0x63, 0x6f, 0x75, 0x6e, 0x74, 0x20, 0x3e, 0x3d, 0x20
        /*0010*/ 	.byte	0x31, 0x00
	.type		$str$23,@object
	.size		$str$23,(__unnamed_1 - $str$23)
$str$23:
        /*0012*/ 	.byte	0x2f, 0x74, 0x6d, 0x70, 0x2f, 0x63, 0x75, 0x74, 0x6c, 0x61, 0x73, 0x73, 0x5f, 0x73, 0x77, 0x65
        /*0022*/ 	.byte	0x65, 0x70, 0x5f, 0x73, 0x72, 0x63, 0x2f, 0x69, 0x6e, 0x63, 0x6c, 0x75, 0x64, 0x65, 0x2f, 0x63
        /*0032*/ 	.byte	0x75, 0x74, 0x6c, 0x61, 0x73, 0x73, 0x2f, 0x67, 0x65, 0x6d, 0x6d, 0x2f, 0x63, 0x6f, 0x6c, 0x6c
        /*0042*/ 	.byte	0x65, 0x63, 0x74, 0x69, 0x76, 0x65, 0x2f, 0x73, 0x6d, 0x39, 0x30, 0x5f, 0x6d, 0x6d, 0x61, 0x5f
        /*0052*/ 	.byte	0x74, 0x6d, 0x61, 0x5f, 0x67, 0x6d, 0x6d, 0x61, 0x5f, 0x73, 0x73, 0x5f, 0x77, 0x61, 0x72, 0x70
        /*0062*/ 	.byte	0x73, 0x70, 0x65, 0x63, 0x69, 0x61, 0x6c, 0x69, 0x7a, 0x65, 0x64, 0x2e, 0x68, 0x70, 0x70, 0x00
	.type		__unnamed_1,@object
	.size		__unnamed_1,(.L_0 - __unnamed_1)
__unnamed_1:
        /*0072*/ 	.byte	0x76, 0x6f, 0x69, 0x64, 0x20, 0x63, 0x75, 0x74, 0x6c, 0x61, 0x73, 0x73, 0x3a, 0x3a, 0x67, 0x65
        /* <DEDUP_REMOVED lines=179> */
        /*0bb2*/ 	.byte	0x69, 0x64, 0x65, 0x6e, 0x74, 0x69, 0x74, 0x79, 0x5d, 0x00
.L_0:


//--------------------- .nv.shared._ZN7cutlass13device_kernelINS_4gemm6kernel13GemmUniversalIN4cute5tupleIJiiiiEEENS1_10collective13CollectiveMmaINS1_34MainloopSm90TmaGmmaWarpSpecializedILi5ENS5_IJNS4_1CILi1EEESB_SB_EEENS1_35KernelTmaWarpSpecializedCooperativeEEENS5_IJNSA_ILi128EEENSA_ILi176EEENSA_ILi64EEEEEENS_6half_tENS5_IJlSB_lEEESJ_SK_NS4_8TiledMMAINS4_8MMA_AtomIJNS4_4SM904GMMA25MMA_64x16x16_F32F16F16_SSILNSO_5MajorE0ELSQ_0ELNSO_7ScaleInE1ELSR_1EEEEEENS4_6LayoutINS5_IJNSA_ILi2EEESB_SB_EEENS5_IJSB_NSA_ILi0EEESX_EEEEENS5_IJNS4_10UnderscoreES10_S10_EEEEENS4_13SM90_TMA_LOADENS4_14ComposedLayoutINS4_7SwizzleILi3ELi4ELi3EEENS4_18smem_ptr_flag_bitsILi16EEENSU_INS5_IJNSA_ILi8EEESH_EEENS5_IJSH_SB_EEEEEEEvNS4_8identityES13_S1D_vS1E_EENS_8epilogue10collective6detail29Sm90TmaWarpSpecializedAdapterINS1H_15DefaultEpilogueISJ_SK_SK_NS1G_6thread17LinearCombinationISJ_Li1EffLNS1L_9ScaleType4KindE0ELNS_15FloatRoundStyleE2ESJ_EENS1_15EpilogueDefaultEEEEEvvEEEEvNT_6ParamsE --------------------------
	.section	.nv.shared._ZN7cutlass13device_kernelINS_4gemm6kernel13GemmUniversalIN4cute5tupleIJiiiiEEENS1_10collective13CollectiveMmaINS1_34MainloopSm90TmaGmmaWarpSpecializedILi5ENS5_IJNS4_1CILi1EEESB_SB_EEENS1_35KernelTmaWarpSpecializedCooperativeEEENS5_IJNSA_ILi128EEENSA_ILi176EEENSA_ILi64EEEEEENS_6half_tENS5_IJlSB_lEEESJ_SK_NS4_8TiledMMAINS4_8MMA_AtomIJNS4_4SM904GMMA25MMA_64x16x16_F32F16F16_SSILNSO_5MajorE0ELSQ_0ELNSO_7ScaleInE1ELSR_1EEEEEENS4_6LayoutINS5_IJNSA_ILi2EEESB_SB_EEENS5_IJSB_NSA_ILi0EEESX_EEEEENS5_IJNS4_10UnderscoreES10_S10_EEEEENS4_13SM90_TMA_LOADENS4_14ComposedLayoutINS4_7SwizzleILi3ELi4ELi3EEENS4_18smem_ptr_flag_bitsILi16EEENSU_INS5_IJNSA_ILi8EEESH_EEENS5_IJSH_SB_EEEEEEEvNS4_8identityES13_S1D_vS1E_EENS_8epilogue10collective6detail29Sm90TmaWarpSpecializedAdapterINS1H_15DefaultEpilogueISJ_SK_SK_NS1G_6thread17LinearCombinationISJ_Li1EffLNS1L_9ScaleType4KindE0ELNS_15FloatRoundStyleE2ESJ_EENS1_15EpilogueDefaultEEEEEvvEEEEvNT_6ParamsE,"aw",@nobits
	.sectionflags	@""
	.align	16
	.zero		1024


//--------------------- .nv.shared.reserved.0     --------------------------
	.section	.nv.shared.reserved.0,"aw",@nobits
	.weak		__nv_reservedSMEM_offset_0_alias
	.size		__nv_reservedSMEM_offset_0_alias, 0, 0
	.other		__nv_reservedSMEM_offset_0_alias,@"STO_CUDA_RESERVED_SHARED STV_DEFAULT"
__nv_reservedSMEM_offset_0_alias:
	.zero		0


//--------------------- .nv.global                --------------------------
	.section	.nv.global,"aw",@nobits
.nv.global:
	.type		_ZN39_INTERNAL_cf51ff04_4_k_cu_9be9c170_37564cute1_E,@object
	.size		_ZN39_INTERNAL_cf51ff04_4_k_cu_9be9c170_37564cute1_E,(_ZN39_INTERNAL_cf51ff04_4_k_cu_9be9c170_37564cuda3std3__45__cpo6cbeginE - _ZN39_INTERNAL_cf51ff04_4_k_cu_9be9c170_37564cute1_E)
_ZN39_INTERNAL_cf51ff04_4_k_cu_9be9c170_37564cute1_E:
	.zero		1
	.type		_ZN39_INTERNAL_cf51ff04_4_k_cu_9be9c170_37564cuda3std3__45__cpo6cbeginE,@object
	.size		_ZN39_INTERNAL_cf51ff04_4_k_cu_9be9c170_37564cuda3std3__45__cpo6cbeginE,(_ZN39_INTERNAL_cf51ff04_4_k_cu_9be9c170_37564cuda3std3__48in_placeE - _ZN39_INTERNAL_cf51ff04_4_k_cu_9be9c170_37564cuda3std3__45__cpo6cbeginE)
_ZN39_INTERNAL_cf51ff04_4_k_cu_9be9c170_37564cuda3std3__45__cpo6cbeginE:
	.zero		1
	.type		_ZN39_INTERNAL_cf51ff04_4_k_cu_9be9c170_37564cuda3std3__48in_placeE,@object
	.size		_ZN39_INTERNAL_cf51ff04_4_k_cu_9be9c170_37564cuda3std3__48in_placeE,(_ZN39_INTERNAL_cf51ff04_4_k_cu_9be9c170_37564cuda3std6ranges3__45__cpo9iter_moveE - _ZN39_INTERNAL_cf51ff04_4_k_cu_9be9c170_37564cuda3std3__48in_placeE)
_ZN39_INTERNAL_cf51ff04_4_k_cu_9be9c170_37564cuda3std3__48in_placeE:
	.zero		1
	.type		_ZN39_INTERNAL_cf51ff04_4_k_cu_9be9c170_37564cuda3std6ranges3__45__cpo9iter_moveE,@object
	.size		_ZN39_INTERNAL_cf51ff04_4_k_cu_9be9c170_37564cuda3std6ranges3__45__cpo9iter_moveE,(_ZN39_INTERNAL_cf51ff04_4_k_cu_9be9c170_37564cuda3std3__45__cpo5beginE - _ZN39_INTERNAL_cf51ff04_4_k_cu_9be9c170_37564cuda3std6ranges3__45__cpo9iter_moveE)
_ZN39_INTERNAL_cf51ff04_4_k_cu_9be9c170_37564cuda3std6ranges3__45__cpo9iter_moveE:
	.zero		1
	.type		_ZN39_INTERNAL_cf51ff04_4_k_cu_9be9c170_37564cuda3std3__45__cpo5beginE,@object
	.size		_ZN39_INTERNAL_cf51ff04_4_k_cu_9be9c170_37564cuda3std3__45__cpo5beginE,(_ZN39_INTERNAL_cf51ff04_4_k_cu_9be9c170_37564cuda3std3__441_GLOBAL__N__cf51ff04_4_k_cu_9be9c170_37566ignoreE - _ZN39_INTERNAL_cf51ff04_4_k_cu_9be9c170_37564cuda3std3__45__cpo5beginE)
_ZN39_INTERNAL_cf51ff04_4_k_cu_9be9c170_37564cuda3std3__45__cpo5beginE:
	.zero		1
	.type		_ZN39_INTERNAL_cf51ff04_4_k_cu_9be9c170_37564cuda3std3__441_GLOBAL__N__cf51ff04_4_k_cu_9be9c170_37566ignoreE,@object
	.size		_ZN39_INTERNAL_cf51ff04_4_k_cu_9be9c170_37564cuda3std3__441_GLOBAL__N__cf51ff04_4_k_cu_9be9c170_37566ignoreE,(_ZN39_INTERNAL_cf51ff04_4_k_cu_9be9c170_37564cute7productE - _ZN39_INTERNAL_cf51ff04_4_k_cu_9be9c170_37564cuda3std3__441_GLOBAL__N__cf51ff04_4_k_cu_9be9c170_37566ignoreE)
_ZN39_INTERNAL_cf51ff04_4_k_cu_9be9c170_37564cuda3std3__441_GLOBAL__N__cf51ff04_4_k_cu_9be9c170_37566ignoreE:
	.zero		1
	.type		_ZN39_INTERNAL_cf51ff04_4_k_cu_9be9c170_37564cute7productE,@object
	.size		_ZN39_INTERNAL_cf51ff04_4_k_cu_9be9c170_37564cute7productE,(_ZN39_INTERNAL_cf51ff04_4_k_cu_9be9c170_37564cuda3std3__45__cpo3endE - _ZN39_INTERNAL_cf51ff04_4_k_cu_9be9c170_37564cute7productE)
_ZN39_INTERNAL_cf51ff04_4_k_cu_9be9c170_37564cute7productE:
	.zero		1
	.type		_ZN39_INTERNAL_cf51ff04_4_k_cu_9be9c170_37564cuda3std3__45__cpo3endE,@object
	.size		_ZN39_INTERNAL_cf51ff04_4_k_cu_9be9c170_37564cuda3std3__45__cpo3endE,(_ZN39_INTERNAL_cf51ff04_4_k_cu_9be9c170_37564cuda3std3__419piecewise_constructE - _ZN39_INTERNAL_cf51ff04_4_k_cu_9be9c170_37564cuda3std3__45__cpo3endE)
_ZN39_INTERNAL_cf51ff04_4_k_cu_9be9c170_37564cuda3std3__45__cpo3endE:
	.zero		1
	.type		_ZN39_INTERNAL_cf51ff04_4_k_cu_9be9c170_37564cuda3std3__419piecewise_constructE,@object
	.size		_ZN39_INTERNAL_cf51ff04_4_k_cu_9be9c170_37564cuda3std3__419piecewise_constructE,(_ZN39_INTERNAL_cf51ff04_4_k_cu_9be9c170_37564cuda3std3__45__cpo4cendE - _ZN39_INTERNAL_cf51ff04_4_k_cu_9be9c170_37564cuda3std3__419piecewise_constructE)
_ZN39_INTERNAL_cf51ff04_4_k_cu_9be9c170_37564cuda3std3__419piecewise_constructE:
	.zero		1
	.type		_ZN39_INTERNAL_cf51ff04_4_k_cu_9be9c170_37564cuda3std3__45__cpo4cendE,@object
	.size		_ZN39_INTERNAL_cf51ff04_4_k_cu_9be9c170_37564cuda3std3__45__cpo4cendE,(_ZN39_INTERNAL_cf51ff04_4_k_cu_9be9c170_37564cuda3std6ranges3__45__cpo4swapE - _ZN39_INTERNAL_cf51ff04_4_k_cu_9be9c170_37564cuda3std3__45__cpo4cendE)
_ZN39_INTERNAL_cf51ff04_4_k_cu_9be9c170_37564cuda3std3__45__cpo4cendE:
	.zero		1
	.type		_ZN39_INTERNAL_cf51ff04_4_k_cu_9be9c170_37564cuda3std6ranges3__45__cpo4swapE,@object
	.size		_ZN39_INTERNAL_cf51ff04_4_k_cu_9be9c170_37564cuda3std6ranges3__45__cpo4swapE,(.L_8 - _ZN39_INTERNAL_cf51ff04_4_k_cu_9be9c170_37564cuda3std6ranges3__45__cpo4swapE)
_ZN39_INTERNAL_cf51ff04_4_k_cu_9be9c170_37564cuda3std6ranges3__45__cpo4swapE:
	.zero		1
.L_8:


//--------------------- .nv.constant0._ZN7cutlass13device_kernelINS_4gemm6kernel13GemmUniversalIN4cute5tupleIJiiiiEEENS1_10collective13CollectiveMmaINS1_34MainloopSm90TmaGmmaWarpSpecializedILi5ENS5_IJNS4_1CILi1EEESB_SB_EEENS1_35KernelTmaWarpSpecializedCooperativeEEENS5_IJNSA_ILi128EEENSA_ILi176EEENSA_ILi64EEEEEENS_6half_tENS5_IJlSB_lEEESJ_SK_NS4_8TiledMMAINS4_8MMA_AtomIJNS4_4SM904GMMA25MMA_64x16x16_F32F16F16_SSILNSO_5MajorE0ELSQ_0ELNSO_7ScaleInE1ELSR_1EEEEEENS4_6LayoutINS5_IJNSA_ILi2EEESB_SB_EEENS5_IJSB_NSA_ILi0EEESX_EEEEENS5_IJNS4_10UnderscoreES10_S10_EEEEENS4_13SM90_TMA_LOADENS4_14ComposedLayoutINS4_7SwizzleILi3ELi4ELi3EEENS4_18smem_ptr_flag_bitsILi16EEENSU_INS5_IJNSA_ILi8EEESH_EEENS5_IJSH_SB_EEEEEEEvNS4_8identityES13_S1D_vS1E_EENS_8epilogue10collective6detail29Sm90TmaWarpSpecializedAdapterINS1H_15DefaultEpilogueISJ_SK_SK_NS1G_6thread17LinearCombinationISJ_Li1EffLNS1L_9ScaleType4KindE0ELNS_15FloatRoundStyleE2ESJ_EENS1_15EpilogueDefaultEEEEEvvEEEEvNT_6ParamsE --------------------------
	.section	.nv.constant0._ZN7cutlass13device_kernelINS_4gemm6kernel13GemmUniversalIN4cute5tupleIJiiiiEEENS1_10collective13CollectiveMmaINS1_34MainloopSm90TmaGmmaWarpSpecializedILi5ENS5_IJNS4_1CILi1EEESB_SB_EEENS1_35KernelTmaWarpSpecializedCooperativeEEENS5_IJNSA_ILi128EEENSA_ILi176EEENSA_ILi64EEEEEENS_6half_tENS5_IJlSB_lEEESJ_SK_NS4_8TiledMMAINS4_8MMA_AtomIJNS4_4SM904GMMA25MMA_64x16x16_F32F16F16_SSILNSO_5MajorE0ELSQ_0ELNSO_7ScaleInE1ELSR_1EEEEEENS4_6LayoutINS5_IJNSA_ILi2EEESB_SB_EEENS5_IJSB_NSA_ILi0EEESX_EEEEENS5_IJNS4_10UnderscoreES10_S10_EEEEENS4_13SM90_TMA_LOADENS4_14ComposedLayoutINS4_7SwizzleILi3ELi4ELi3EEENS4_18smem_ptr_flag_bitsILi16EEENSU_INS5_IJNSA_ILi8EEESH_EEENS5_IJSH_SB_EEEEEEEvNS4_8identityES13_S1D_vS1E_EENS_8epilogue10collective6detail29Sm90TmaWarpSpecializedAdapterINS1H_15DefaultEpilogueISJ_SK_SK_NS1G_6thread17LinearCombinationISJ_Li1EffLNS1L_9ScaleType4KindE0ELNS_15FloatRoundStyleE2ESJ_EENS1_15EpilogueDefaultEEEEEvvEEEEvNT_6ParamsE,"a",@progbits
	.sectionflags	@""
	.align	4
.nv.constant0._ZN7cutlass13device_kernelINS_4gemm6kernel13GemmUniversalIN4cute5tupleIJiiiiEEENS1_10collective13CollectiveMmaINS1_34MainloopSm90TmaGmmaWarpSpecializedILi5ENS5_IJNS4_1CILi1EEESB_SB_EEENS1_35KernelTmaWarpSpecializedCooperativeEEENS5_IJNSA_ILi128EEENSA_ILi176EEENSA_ILi64EEEEEENS_6half_tENS5_IJlSB_lEEESJ_SK_NS4_8TiledMMAINS4_8MMA_AtomIJNS4_4SM904GMMA25MMA_64x16x16_F32F16F16_SSILNSO_5MajorE0ELSQ_0ELNSO_7ScaleInE1ELSR_1EEEEEENS4_6LayoutINS5_IJNSA_ILi2EEESB_SB_EEENS5_IJSB_NSA_ILi0EEESX_EEEEENS5_IJNS4_10UnderscoreES10_S10_EEEEENS4_13SM90_TMA_LOADENS4_14ComposedLayoutINS4_7SwizzleILi3ELi4ELi3EEENS4_18smem_ptr_flag_bitsILi16EEENSU_INS5_IJNSA_ILi8EEESH_EEENS5_IJSH_SB_EEEEEEEvNS4_8identityES13_S1D_vS1E_EENS_8epilogue10collective6detail29Sm90TmaWarpSpecializedAdapterINS1H_15DefaultEpilogueISJ_SK_SK_NS1G_6thread17LinearCombinationISJ_Li1EffLNS1L_9ScaleType4KindE0ELNS_15FloatRoundStyleE2ESJ_EENS1_15EpilogueDefaultEEEEEvvEEEEvNT_6ParamsE:
	.zero		1664


//--------------------- SYMBOLS --------------------------

	.type		.nv.reservedSmem.offset0,@object
	.size		.nv.reservedSmem.offset0,0x4
	.type		__assertfail,@function
